//
// Generated by NVIDIA NVVM Compiler
//
// Compiler Build ID: CL-36424714
// Cuda compilation tools, release 13.0, V13.0.88
// Based on NVVM 20.0.0
//

.version 9.0
.target sm_100
.address_size 64

	// .globl	_Z5SgemmILi128ELi8ELi128ELi8ELi8ELb0EEvPfS0_S0_iii
// _ZZ5SgemmILi128ELi8ELi128ELi8ELi8ELb0EEvPfS0_S0_iiiE2As has been demoted
// _ZZ5SgemmILi128ELi8ELi128ELi8ELi8ELb0EEvPfS0_S0_iiiE2Bs has been demoted

.visible .entry _Z5SgemmILi128ELi8ELi128ELi8ELi8ELb0EEvPfS0_S0_iii(
	.param .u64 .ptr .align 1 _Z5SgemmILi128ELi8ELi128ELi8ELi8ELb0EEvPfS0_S0_iii_param_0,
	.param .u64 .ptr .align 1 _Z5SgemmILi128ELi8ELi128ELi8ELi8ELb0EEvPfS0_S0_iii_param_1,
	.param .u64 .ptr .align 1 _Z5SgemmILi128ELi8ELi128ELi8ELi8ELb0EEvPfS0_S0_iii_param_2,
	.param .u32 _Z5SgemmILi128ELi8ELi128ELi8ELi8ELb0EEvPfS0_S0_iii_param_3,
	.param .u32 _Z5SgemmILi128ELi8ELi128ELi8ELi8ELb0EEvPfS0_S0_iii_param_4,
	.param .u32 _Z5SgemmILi128ELi8ELi128ELi8ELi8ELb0EEvPfS0_S0_iii_param_5
)
{
	.reg .pred 	%p<4>;
	.reg .b16 	%rs<9>;
	.reg .b32 	%r<110>;
	.reg .b32 	%f<867>;
	.reg .b64 	%rd<37>;
	// demoted variable
	.shared .align 4 .b8 _ZZ5SgemmILi128ELi8ELi128ELi8ELi8ELb0EEvPfS0_S0_iiiE2As[8192];
	// demoted variable
	.shared .align 4 .b8 _ZZ5SgemmILi128ELi8ELi128ELi8ELi8ELb0EEvPfS0_S0_iiiE2Bs[8192];
	ld.param.u64 	%rd6, [_Z5SgemmILi128ELi8ELi128ELi8ELi8ELb0EEvPfS0_S0_iii_param_0];
	ld.param.u64 	%rd4, [_Z5SgemmILi128ELi8ELi128ELi8ELi8ELb0EEvPfS0_S0_iii_param_1];
	ld.param.u32 	%r11, [_Z5SgemmILi128ELi8ELi128ELi8ELi8ELb0EEvPfS0_S0_iii_param_4];
	ld.param.u32 	%r12, [_Z5SgemmILi128ELi8ELi128ELi8ELi8ELb0EEvPfS0_S0_iii_param_5];
	cvta.to.global.u64 	%rd7, %rd6;
	cvta.to.global.u64 	%rd8, %rd4;
	mov.u32 	%r15, %ctaid.x;
	mov.u32 	%r16, %ctaid.y;
	mov.u32 	%r17, %tid.x;
	mov.u32 	%r18, %tid.y;
	shl.b32 	%r19, %r18, 4;
	add.s32 	%r20, %r19, %r17;
	cvt.u16.u32 	%rs1, %r17;
	cvt.u16.u32 	%rs2, %r19;
	add.s16 	%rs3, %rs2, %rs1;
	shr.u16 	%rs4, %rs3, 1;
	cvt.u32.u16 	%r21, %rs4;
	shr.u32 	%r22, %r20, 5;
	shl.b32 	%r23, %r17, 2;
	and.b32  	%r24, %r23, 4;
	shl.b32 	%r25, %r20, 2;
	and.b32  	%r26, %r25, 124;
	mul.lo.s32 	%r27, %r16, %r12;
	shl.b32 	%r28, %r27, 7;
	cvt.s64.s32 	%rd9, %r28;
	shl.b32 	%r29, %r15, 7;
	mul.wide.u32 	%rd10, %r29, 4;
	add.s64 	%rd11, %rd8, %rd10;
	mad.lo.s32 	%r30, %r12, %r21, %r24;
	cvt.s64.s32 	%rd12, %r30;
	add.s64 	%rd13, %rd9, %rd12;
	shl.b64 	%rd14, %rd13, 2;
	add.s64 	%rd15, %rd14, %rd7;
	ld.global.nc.v4.f32 	{%f862, %f861, %f860, %f859}, [%rd15];
	shl.b32 	%r31, %r17, 11;
	and.b32  	%r32, %r31, 2048;
	mov.u32 	%r33, _ZZ5SgemmILi128ELi8ELi128ELi8ELi8ELb0EEvPfS0_S0_iiiE2As;
	add.s32 	%r34, %r33, %r32;
	mul.wide.u16 	%r35, %rs4, 4;
	add.s32 	%r36, %r34, %r35;
	st.shared.f32 	[%r36], %f862;
	st.shared.f32 	[%r36+512], %f861;
	st.shared.f32 	[%r36+1024], %f860;
	st.shared.f32 	[%r36+1536], %f859;
	shl.b32 	%r37, %r22, 9;
	mov.u32 	%r38, _ZZ5SgemmILi128ELi8ELi128ELi8ELi8ELb0EEvPfS0_S0_iiiE2Bs;
	add.s32 	%r39, %r38, %r37;
	shl.b32 	%r40, %r20, 4;
	and.b32  	%r41, %r40, 496;
	add.s32 	%r42, %r39, %r41;
	mad.lo.s32 	%r43, %r11, %r22, %r26;
	mul.wide.s32 	%rd16, %r43, 4;
	add.s64 	%rd17, %rd11, %rd16;
	ld.global.nc.v4.f32 	{%f287, %f288, %f289, %f290}, [%rd17];
	st.shared.v4.f32 	[%r42], {%f287, %f288, %f289, %f290};
	bar.sync 	0;
	shl.b32 	%r44, %r18, 5;
	add.s32 	%r45, %r33, %r44;
	ld.shared.v4.f32 	{%f842, %f841, %f840, %f839}, [%r45];
	ld.shared.v4.f32 	{%f838, %f837, %f836, %f835}, [%r45+16];
	shl.b32 	%r46, %r17, 5;
	add.s32 	%r47, %r38, %r46;
	ld.shared.v4.f32 	{%f850, %f849, %f848, %f847}, [%r47];
	ld.shared.v4.f32 	{%f846, %f845, %f844, %f843}, [%r47+16];
	add.s64 	%rd36, %rd15, 32;
	add.s32 	%r48, %r22, 8;
	mad.lo.s32 	%r106, %r11, %r48, %r26;
	mov.b32 	%r108, 0;
	mov.b32 	%r107, 1;
	mov.f32 	%f771, 0f00000000;
	mov.f32 	%f772, %f771;
	mov.f32 	%f773, %f771;
	mov.f32 	%f774, %f771;
	mov.f32 	%f775, %f771;
	mov.f32 	%f776, %f771;
	mov.f32 	%f777, %f771;
	mov.f32 	%f778, %f771;
	mov.f32 	%f779, %f771;
	mov.f32 	%f780, %f771;
	mov.f32 	%f781, %f771;
	mov.f32 	%f782, %f771;
	mov.f32 	%f783, %f771;
	mov.f32 	%f784, %f771;
	mov.f32 	%f785, %f771;
	mov.f32 	%f786, %f771;
	mov.f32 	%f787, %f771;
	mov.f32 	%f788, %f771;
	mov.f32 	%f789, %f771;
	mov.f32 	%f790, %f771;
	mov.f32 	%f791, %f771;
	mov.f32 	%f792, %f771;
	mov.f32 	%f793, %f771;
	mov.f32 	%f794, %f771;
	mov.f32 	%f795, %f771;
	mov.f32 	%f796, %f771;
	mov.f32 	%f797, %f771;
	mov.f32 	%f798, %f771;
	mov.f32 	%f799, %f771;
	mov.f32 	%f800, %f771;
	mov.f32 	%f801, %f771;
	mov.f32 	%f802, %f771;
	mov.f32 	%f803, %f771;
	mov.f32 	%f804, %f771;
	mov.f32 	%f805, %f771;
	mov.f32 	%f806, %f771;
	mov.f32 	%f807, %f771;
	mov.f32 	%f808, %f771;
	mov.f32 	%f809, %f771;
	mov.f32 	%f810, %f771;
	mov.f32 	%f811, %f771;
	mov.f32 	%f812, %f771;
	mov.f32 	%f813, %f771;
	mov.f32 	%f814, %f771;
	mov.f32 	%f815, %f771;
	mov.f32 	%f816, %f771;
	mov.f32 	%f817, %f771;
	mov.f32 	%f818, %f771;
	mov.f32 	%f819, %f771;
	mov.f32 	%f820, %f771;
	mov.f32 	%f821, %f771;
	mov.f32 	%f822, %f771;
	mov.f32 	%f823, %f771;
	mov.f32 	%f824, %f771;
	mov.f32 	%f825, %f771;
	mov.f32 	%f826, %f771;
	mov.f32 	%f827, %f771;
	mov.f32 	%f828, %f771;
	mov.f32 	%f829, %f771;
	mov.f32 	%f830, %f771;
	mov.f32 	%f831, %f771;
	mov.f32 	%f832, %f771;
	mov.f32 	%f833, %f771;
	mov.f32 	%f834, %f771;
$L__BB0_1:
	ld.param.u32 	%r103, [_Z5SgemmILi128ELi8ELi128ELi8ELi8ELb0EEvPfS0_S0_iii_param_5];
	add.s32 	%r108, %r108, 8;
	setp.ge.s32 	%p1, %r108, %r103;
	@%p1 bra 	$L__BB0_3;
	ld.param.u64 	%rd34, [_Z5SgemmILi128ELi8ELi128ELi8ELi8ELb0EEvPfS0_S0_iii_param_1];
	ld.global.nc.v4.f32 	{%f862, %f861, %f860, %f859}, [%rd36];
	cvta.to.global.u64 	%rd18, %rd34;
	mov.u32 	%r49, %ctaid.x;
	shl.b32 	%r50, %r49, 7;
	mul.wide.u32 	%rd19, %r50, 4;
	add.s64 	%rd20, %rd18, %rd19;
	mul.wide.s32 	%rd21, %r106, 4;
	add.s64 	%rd22, %rd20, %rd21;
	ld.global.nc.v4.f32 	{%f866, %f865, %f864, %f863}, [%rd22];
$L__BB0_3:
	ld.param.u32 	%r104, [_Z5SgemmILi128ELi8ELi128ELi8ELi8ELb0EEvPfS0_S0_iii_param_5];
	setp.ge.s32 	%p2, %r108, %r104;
	shl.b32 	%r51, %r107, 12;
	xor.b32  	%r52, %r51, 4096;
	mov.u32 	%r53, _ZZ5SgemmILi128ELi8ELi128ELi8ELi8ELb0EEvPfS0_S0_iiiE2As;
	add.s32 	%r54, %r53, %r52;
	mov.u32 	%r55, _ZZ5SgemmILi128ELi8ELi128ELi8ELi8ELb0EEvPfS0_S0_iiiE2Bs;
	add.s32 	%r56, %r55, %r52;
	mov.u32 	%r57, %tid.y;
	shl.b32 	%r58, %r57, 5;
	add.s32 	%r59, %r54, %r58;
	ld.shared.v4.f32 	{%f291, %f292, %f293, %f294}, [%r59+512];
	ld.shared.v4.f32 	{%f295, %f296, %f297, %f298}, [%r59+528];
	mov.u32 	%r60, %tid.x;
	shl.b32 	%r61, %r60, 5;
	add.s32 	%r62, %r56, %r61;
	ld.shared.v4.f32 	{%f299, %f300, %f301, %f302}, [%r62+512];
	ld.shared.v4.f32 	{%f303, %f304, %f305, %f306}, [%r62+528];
	fma.rn.f32 	%f307, %f842, %f850, %f834;
	fma.rn.f32 	%f308, %f842, %f849, %f833;
	fma.rn.f32 	%f309, %f842, %f848, %f832;
	fma.rn.f32 	%f310, %f842, %f847, %f831;
	fma.rn.f32 	%f311, %f842, %f846, %f830;
	fma.rn.f32 	%f312, %f842, %f845, %f829;
	fma.rn.f32 	%f313, %f842, %f844, %f828;
	fma.rn.f32 	%f314, %f842, %f843, %f827;
	fma.rn.f32 	%f315, %f841, %f850, %f826;
	fma.rn.f32 	%f316, %f841, %f849, %f825;
	fma.rn.f32 	%f317, %f841, %f848, %f824;
	fma.rn.f32 	%f318, %f841, %f847, %f823;
	fma.rn.f32 	%f319, %f841, %f846, %f822;
	fma.rn.f32 	%f320, %f841, %f845, %f821;
	fma.rn.f32 	%f321, %f841, %f844, %f820;
	fma.rn.f32 	%f322, %f841, %f843, %f819;
	fma.rn.f32 	%f323, %f840, %f850, %f818;
	fma.rn.f32 	%f324, %f840, %f849, %f817;
	fma.rn.f32 	%f325, %f840, %f848, %f816;
	fma.rn.f32 	%f326, %f840, %f847, %f815;
	fma.rn.f32 	%f327, %f840, %f846, %f814;
	fma.rn.f32 	%f328, %f840, %f845, %f813;
	fma.rn.f32 	%f329, %f840, %f844, %f812;
	fma.rn.f32 	%f330, %f840, %f843, %f811;
	fma.rn.f32 	%f331, %f839, %f850, %f810;
	fma.rn.f32 	%f332, %f839, %f849, %f809;
	fma.rn.f32 	%f333, %f839, %f848, %f808;
	fma.rn.f32 	%f334, %f839, %f847, %f807;
	fma.rn.f32 	%f335, %f839, %f846, %f806;
	fma.rn.f32 	%f336, %f839, %f845, %f805;
	fma.rn.f32 	%f337, %f839, %f844, %f804;
	fma.rn.f32 	%f338, %f839, %f843, %f803;
	fma.rn.f32 	%f339, %f838, %f850, %f802;
	fma.rn.f32 	%f340, %f838, %f849, %f801;
	fma.rn.f32 	%f341, %f838, %f848, %f800;
	fma.rn.f32 	%f342, %f838, %f847, %f799;
	fma.rn.f32 	%f343, %f838, %f846, %f798;
	fma.rn.f32 	%f344, %f838, %f845, %f797;
	fma.rn.f32 	%f345, %f838, %f844, %f796;
	fma.rn.f32 	%f346, %f838, %f843, %f795;
	fma.rn.f32 	%f347, %f837, %f850, %f794;
	fma.rn.f32 	%f348, %f837, %f849, %f793;
	fma.rn.f32 	%f349, %f837, %f848, %f792;
	fma.rn.f32 	%f350, %f837, %f847, %f791;
	fma.rn.f32 	%f351, %f837, %f846, %f790;
	fma.rn.f32 	%f352, %f837, %f845, %f789;
	fma.rn.f32 	%f353, %f837, %f844, %f788;
	fma.rn.f32 	%f354, %f837, %f843, %f787;
	fma.rn.f32 	%f355, %f836, %f850, %f786;
	fma.rn.f32 	%f356, %f836, %f849, %f785;
	fma.rn.f32 	%f357, %f836, %f848, %f784;
	fma.rn.f32 	%f358, %f836, %f847, %f783;
	fma.rn.f32 	%f359, %f836, %f846, %f782;
	fma.rn.f32 	%f360, %f836, %f845, %f781;
	fma.rn.f32 	%f361, %f836, %f844, %f780;
	fma.rn.f32 	%f362, %f836, %f843, %f779;
	fma.rn.f32 	%f363, %f835, %f850, %f778;
	fma.rn.f32 	%f364, %f835, %f849, %f777;
	fma.rn.f32 	%f365, %f835, %f848, %f776;
	fma.rn.f32 	%f366, %f835, %f847, %f775;
	fma.rn.f32 	%f367, %f835, %f846, %f774;
	fma.rn.f32 	%f368, %f835, %f845, %f773;
	fma.rn.f32 	%f369, %f835, %f844, %f772;
	fma.rn.f32 	%f370, %f835, %f843, %f771;
	ld.shared.v4.f32 	{%f371, %f372, %f373, %f374}, [%r59+1024];
	ld.shared.v4.f32 	{%f375, %f376, %f377, %f378}, [%r59+1040];
	ld.shared.v4.f32 	{%f379, %f380, %f381, %f382}, [%r62+1024];
	ld.shared.v4.f32 	{%f383, %f384, %f385, %f386}, [%r62+1040];
	fma.rn.f32 	%f387, %f291, %f299, %f307;
	fma.rn.f32 	%f388, %f291, %f300, %f308;
	fma.rn.f32 	%f389, %f291, %f301, %f309;
	fma.rn.f32 	%f390, %f291, %f302, %f310;
	fma.rn.f32 	%f391, %f291, %f303, %f311;
	fma.rn.f32 	%f392, %f291, %f304, %f312;
	fma.rn.f32 	%f393, %f291, %f305, %f313;
	fma.rn.f32 	%f394, %f291, %f306, %f314;
	fma.rn.f32 	%f395, %f292, %f299, %f315;
	fma.rn.f32 	%f396, %f292, %f300, %f316;
	fma.rn.f32 	%f397, %f292, %f301, %f317;
	fma.rn.f32 	%f398, %f292, %f302, %f318;
	fma.rn.f32 	%f399, %f292, %f303, %f319;
	fma.rn.f32 	%f400, %f292, %f304, %f320;
	fma.rn.f32 	%f401, %f292, %f305, %f321;
	fma.rn.f32 	%f402, %f292, %f306, %f322;
	fma.rn.f32 	%f403, %f293, %f299, %f323;
	fma.rn.f32 	%f404, %f293, %f300, %f324;
	fma.rn.f32 	%f405, %f293, %f301, %f325;
	fma.rn.f32 	%f406, %f293, %f302, %f326;
	fma.rn.f32 	%f407, %f293, %f303, %f327;
	fma.rn.f32 	%f408, %f293, %f304, %f328;
	fma.rn.f32 	%f409, %f293, %f305, %f329;
	fma.rn.f32 	%f410, %f293, %f306, %f330;
	fma.rn.f32 	%f411, %f294, %f299, %f331;
	fma.rn.f32 	%f412, %f294, %f300, %f332;
	fma.rn.f32 	%f413, %f294, %f301, %f333;
	fma.rn.f32 	%f414, %f294, %f302, %f334;
	fma.rn.f32 	%f415, %f294, %f303, %f335;
	fma.rn.f32 	%f416, %f294, %f304, %f336;
	fma.rn.f32 	%f417, %f294, %f305, %f337;
	fma.rn.f32 	%f418, %f294, %f306, %f338;
	fma.rn.f32 	%f419, %f295, %f299, %f339;
	fma.rn.f32 	%f420, %f295, %f300, %f340;
	fma.rn.f32 	%f421, %f295, %f301, %f341;
	fma.rn.f32 	%f422, %f295, %f302, %f342;
	fma.rn.f32 	%f423, %f295, %f303, %f343;
	fma.rn.f32 	%f424, %f295, %f304, %f344;
	fma.rn.f32 	%f425, %f295, %f305, %f345;
	fma.rn.f32 	%f426, %f295, %f306, %f346;
	fma.rn.f32 	%f427, %f296, %f299, %f347;
	fma.rn.f32 	%f428, %f296, %f300, %f348;
	fma.rn.f32 	%f429, %f296, %f301, %f349;
	fma.rn.f32 	%f430, %f296, %f302, %f350;
	fma.rn.f32 	%f431, %f296, %f303, %f351;
	fma.rn.f32 	%f432, %f296, %f304, %f352;
	fma.rn.f32 	%f433, %f296, %f305, %f353;
	fma.rn.f32 	%f434, %f296, %f306, %f354;
	fma.rn.f32 	%f435, %f297, %f299, %f355;
	fma.rn.f32 	%f436, %f297, %f300, %f356;
	fma.rn.f32 	%f437, %f297, %f301, %f357;
	fma.rn.f32 	%f438, %f297, %f302, %f358;
	fma.rn.f32 	%f439, %f297, %f303, %f359;
	fma.rn.f32 	%f440, %f297, %f304, %f360;
	fma.rn.f32 	%f441, %f297, %f305, %f361;
	fma.rn.f32 	%f442, %f297, %f306, %f362;
	fma.rn.f32 	%f443, %f298, %f299, %f363;
	fma.rn.f32 	%f444, %f298, %f300, %f364;
	fma.rn.f32 	%f445, %f298, %f301, %f365;
	fma.rn.f32 	%f446, %f298, %f302, %f366;
	fma.rn.f32 	%f447, %f298, %f303, %f367;
	fma.rn.f32 	%f448, %f298, %f304, %f368;
	fma.rn.f32 	%f449, %f298, %f305, %f369;
	fma.rn.f32 	%f450, %f298, %f306, %f370;
	ld.shared.v4.f32 	{%f451, %f452, %f453, %f454}, [%r59+1536];
	ld.shared.v4.f32 	{%f455, %f456, %f457, %f458}, [%r59+1552];
	ld.shared.v4.f32 	{%f459, %f460, %f461, %f462}, [%r62+1536];
	ld.shared.v4.f32 	{%f463, %f464, %f465, %f466}, [%r62+1552];
	fma.rn.f32 	%f467, %f371, %f379, %f387;
	fma.rn.f32 	%f468, %f371, %f380, %f388;
	fma.rn.f32 	%f469, %f371, %f381, %f389;
	fma.rn.f32 	%f470, %f371, %f382, %f390;
	fma.rn.f32 	%f471, %f371, %f383, %f391;
	fma.rn.f32 	%f472, %f371, %f384, %f392;
	fma.rn.f32 	%f473, %f371, %f385, %f393;
	fma.rn.f32 	%f474, %f371, %f386, %f394;
	fma.rn.f32 	%f475, %f372, %f379, %f395;
	fma.rn.f32 	%f476, %f372, %f380, %f396;
	fma.rn.f32 	%f477, %f372, %f381, %f397;
	fma.rn.f32 	%f478, %f372, %f382, %f398;
	fma.rn.f32 	%f479, %f372, %f383, %f399;
	fma.rn.f32 	%f480, %f372, %f384, %f400;
	fma.rn.f32 	%f481, %f372, %f385, %f401;
	fma.rn.f32 	%f482, %f372, %f386, %f402;
	fma.rn.f32 	%f483, %f373, %f379, %f403;
	fma.rn.f32 	%f484, %f373, %f380, %f404;
	fma.rn.f32 	%f485, %f373, %f381, %f405;
	fma.rn.f32 	%f486, %f373, %f382, %f406;
	fma.rn.f32 	%f487, %f373, %f383, %f407;
	fma.rn.f32 	%f488, %f373, %f384, %f408;
	fma.rn.f32 	%f489, %f373, %f385, %f409;
	fma.rn.f32 	%f490, %f373, %f386, %f410;
	fma.rn.f32 	%f491, %f374, %f379, %f411;
	fma.rn.f32 	%f492, %f374, %f380, %f412;
	fma.rn.f32 	%f493, %f374, %f381, %f413;
	fma.rn.f32 	%f494, %f374, %f382, %f414;
	fma.rn.f32 	%f495, %f374, %f383, %f415;
	fma.rn.f32 	%f496, %f374, %f384, %f416;
	fma.rn.f32 	%f497, %f374, %f385, %f417;
	fma.rn.f32 	%f498, %f374, %f386, %f418;
	fma.rn.f32 	%f499, %f375, %f379, %f419;
	fma.rn.f32 	%f500, %f375, %f380, %f420;
	fma.rn.f32 	%f501, %f375, %f381, %f421;
	fma.rn.f32 	%f502, %f375, %f382, %f422;
	fma.rn.f32 	%f503, %f375, %f383, %f423;
	fma.rn.f32 	%f504, %f375, %f384, %f424;
	fma.rn.f32 	%f505, %f375, %f385, %f425;
	fma.rn.f32 	%f506, %f375, %f386, %f426;
	fma.rn.f32 	%f507, %f376, %f379, %f427;
	fma.rn.f32 	%f508, %f376, %f380, %f428;
	fma.rn.f32 	%f509, %f376, %f381, %f429;
	fma.rn.f32 	%f510, %f376, %f382, %f430;
	fma.rn.f32 	%f511, %f376, %f383, %f431;
	fma.rn.f32 	%f512, %f376, %f384, %f432;
	fma.rn.f32 	%f513, %f376, %f385, %f433;
	fma.rn.f32 	%f514, %f376, %f386, %f434;
	fma.rn.f32 	%f515, %f377, %f379, %f435;
	fma.rn.f32 	%f516, %f377, %f380, %f436;
	fma.rn.f32 	%f517, %f377, %f381, %f437;
	fma.rn.f32 	%f518, %f377, %f382, %f438;
	fma.rn.f32 	%f519, %f377, %f383, %f439;
	fma.rn.f32 	%f520, %f377, %f384, %f440;
	fma.rn.f32 	%f521, %f377, %f385, %f441;
	fma.rn.f32 	%f522, %f377, %f386, %f442;
	fma.rn.f32 	%f523, %f378, %f379, %f443;
	fma.rn.f32 	%f524, %f378, %f380, %f444;
	fma.rn.f32 	%f525, %f378, %f381, %f445;
	fma.rn.f32 	%f526, %f378, %f382, %f446;
	fma.rn.f32 	%f527, %f378, %f383, %f447;
	fma.rn.f32 	%f528, %f378, %f384, %f448;
	fma.rn.f32 	%f529, %f378, %f385, %f449;
	fma.rn.f32 	%f530, %f378, %f386, %f450;
	ld.shared.v4.f32 	{%f531, %f532, %f533, %f534}, [%r59+2048];
	ld.shared.v4.f32 	{%f535, %f536, %f537, %f538}, [%r59+2064];
	ld.shared.v4.f32 	{%f539, %f540, %f541, %f542}, [%r62+2048];
	ld.shared.v4.f32 	{%f543, %f544, %f545, %f546}, [%r62+2064];
	fma.rn.f32 	%f547, %f451, %f459, %f467;
	fma.rn.f32 	%f548, %f451, %f460, %f468;
	fma.rn.f32 	%f549, %f451, %f461, %f469;
	fma.rn.f32 	%f550, %f451, %f462, %f470;
	fma.rn.f32 	%f551, %f451, %f463, %f471;
	fma.rn.f32 	%f552, %f451, %f464, %f472;
	fma.rn.f32 	%f553, %f451, %f465, %f473;
	fma.rn.f32 	%f554, %f451, %f466, %f474;
	fma.rn.f32 	%f555, %f452, %f459, %f475;
	fma.rn.f32 	%f556, %f452, %f460, %f476;
	fma.rn.f32 	%f557, %f452, %f461, %f477;
	fma.rn.f32 	%f558, %f452, %f462, %f478;
	fma.rn.f32 	%f559, %f452, %f463, %f479;
	fma.rn.f32 	%f560, %f452, %f464, %f480;
	fma.rn.f32 	%f561, %f452, %f465, %f481;
	fma.rn.f32 	%f562, %f452, %f466, %f482;
	fma.rn.f32 	%f563, %f453, %f459, %f483;
	fma.rn.f32 	%f564, %f453, %f460, %f484;
	fma.rn.f32 	%f565, %f453, %f461, %f485;
	fma.rn.f32 	%f566, %f453, %f462, %f486;
	fma.rn.f32 	%f567, %f453, %f463, %f487;
	fma.rn.f32 	%f568, %f453, %f464, %f488;
	fma.rn.f32 	%f569, %f453, %f465, %f489;
	fma.rn.f32 	%f570, %f453, %f466, %f490;
	fma.rn.f32 	%f571, %f454, %f459, %f491;
	fma.rn.f32 	%f572, %f454, %f460, %f492;
	fma.rn.f32 	%f573, %f454, %f461, %f493;
	fma.rn.f32 	%f574, %f454, %f462, %f494;
	fma.rn.f32 	%f575, %f454, %f463, %f495;
	fma.rn.f32 	%f576, %f454, %f464, %f496;
	fma.rn.f32 	%f577, %f454, %f465, %f497;
	fma.rn.f32 	%f578, %f454, %f466, %f498;
	fma.rn.f32 	%f579, %f455, %f459, %f499;
	fma.rn.f32 	%f580, %f455, %f460, %f500;
	fma.rn.f32 	%f581, %f455, %f461, %f501;
	fma.rn.f32 	%f582, %f455, %f462, %f502;
	fma.rn.f32 	%f583, %f455, %f463, %f503;
	fma.rn.f32 	%f584, %f455, %f464, %f504;
	fma.rn.f32 	%f585, %f455, %f465, %f505;
	fma.rn.f32 	%f586, %f455, %f466, %f506;
	fma.rn.f32 	%f587, %f456, %f459, %f507;
	fma.rn.f32 	%f588, %f456, %f460, %f508;
	fma.rn.f32 	%f589, %f456, %f461, %f509;
	fma.rn.f32 	%f590, %f456, %f462, %f510;
	fma.rn.f32 	%f591, %f456, %f463, %f511;
	fma.rn.f32 	%f592, %f456, %f464, %f512;
	fma.rn.f32 	%f593, %f456, %f465, %f513;
	fma.rn.f32 	%f594, %f456, %f466, %f514;
	fma.rn.f32 	%f595, %f457, %f459, %f515;
	fma.rn.f32 	%f596, %f457, %f460, %f516;
	fma.rn.f32 	%f597, %f457, %f461, %f517;
	fma.rn.f32 	%f598, %f457, %f462, %f518;
	fma.rn.f32 	%f599, %f457, %f463, %f519;
	fma.rn.f32 	%f600, %f457, %f464, %f520;
	fma.rn.f32 	%f601, %f457, %f465, %f521;
	fma.rn.f32 	%f602, %f457, %f466, %f522;
	fma.rn.f32 	%f603, %f458, %f459, %f523;
	fma.rn.f32 	%f604, %f458, %f460, %f524;
	fma.rn.f32 	%f605, %f458, %f461, %f525;
	fma.rn.f32 	%f606, %f458, %f462, %f526;
	fma.rn.f32 	%f607, %f458, %f463, %f527;
	fma.rn.f32 	%f608, %f458, %f464, %f528;
	fma.rn.f32 	%f609, %f458, %f465, %f529;
	fma.rn.f32 	%f610, %f458, %f466, %f530;
	ld.shared.v4.f32 	{%f611, %f612, %f613, %f614}, [%r59+2560];
	ld.shared.v4.f32 	{%f615, %f616, %f617, %f618}, [%r59+2576];
	ld.shared.v4.f32 	{%f619, %f620, %f621, %f622}, [%r62+2560];
	ld.shared.v4.f32 	{%f623, %f624, %f625, %f626}, [%r62+2576];
	fma.rn.f32 	%f627, %f531, %f539, %f547;
	fma.rn.f32 	%f628, %f531, %f540, %f548;
	fma.rn.f32 	%f629, %f531, %f541, %f549;
	fma.rn.f32 	%f630, %f531, %f542, %f550;
	fma.rn.f32 	%f631, %f531, %f543, %f551;
	fma.rn.f32 	%f632, %f531, %f544, %f552;
	fma.rn.f32 	%f633, %f531, %f545, %f553;
	fma.rn.f32 	%f634, %f531, %f546, %f554;
	fma.rn.f32 	%f635, %f532, %f539, %f555;
	fma.rn.f32 	%f636, %f532, %f540, %f556;
	fma.rn.f32 	%f637, %f532, %f541, %f557;
	fma.rn.f32 	%f638, %f532, %f542, %f558;
	fma.rn.f32 	%f639, %f532, %f543, %f559;
	fma.rn.f32 	%f640, %f532, %f544, %f560;
	fma.rn.f32 	%f641, %f532, %f545, %f561;
	fma.rn.f32 	%f642, %f532, %f546, %f562;
	fma.rn.f32 	%f643, %f533, %f539, %f563;
	fma.rn.f32 	%f644, %f533, %f540, %f564;
	fma.rn.f32 	%f645, %f533, %f541, %f565;
	fma.rn.f32 	%f646, %f533, %f542, %f566;
	fma.rn.f32 	%f647, %f533, %f543, %f567;
	fma.rn.f32 	%f648, %f533, %f544, %f568;
	fma.rn.f32 	%f649, %f533, %f545, %f569;
	fma.rn.f32 	%f650, %f533, %f546, %f570;
	fma.rn.f32 	%f651, %f534, %f539, %f571;
	fma.rn.f32 	%f652, %f534, %f540, %f572;
	fma.rn.f32 	%f653, %f534, %f541, %f573;
	fma.rn.f32 	%f654, %f534, %f542, %f574;
	fma.rn.f32 	%f655, %f534, %f543, %f575;
	fma.rn.f32 	%f656, %f534, %f544, %f576;
	fma.rn.f32 	%f657, %f534, %f545, %f577;
	fma.rn.f32 	%f658, %f534, %f546, %f578;
	fma.rn.f32 	%f659, %f535, %f539, %f579;
	fma.rn.f32 	%f660, %f535, %f540, %f580;
	fma.rn.f32 	%f661, %f535, %f541, %f581;
	fma.rn.f32 	%f662, %f535, %f542, %f582;
	fma.rn.f32 	%f663, %f535, %f543, %f583;
	fma.rn.f32 	%f664, %f535, %f544, %f584;
	fma.rn.f32 	%f665, %f535, %f545, %f585;
	fma.rn.f32 	%f666, %f535, %f546, %f586;
	fma.rn.f32 	%f667, %f536, %f539, %f587;
	fma.rn.f32 	%f668, %f536, %f540, %f588;
	fma.rn.f32 	%f669, %f536, %f541, %f589;
	fma.rn.f32 	%f670, %f536, %f542, %f590;
	fma.rn.f32 	%f671, %f536, %f543, %f591;
	fma.rn.f32 	%f672, %f536, %f544, %f592;
	fma.rn.f32 	%f673, %f536, %f545, %f593;
	fma.rn.f32 	%f674, %f536, %f546, %f594;
	fma.rn.f32 	%f675, %f537, %f539, %f595;
	fma.rn.f32 	%f676, %f537, %f540, %f596;
	fma.rn.f32 	%f677, %f537, %f541, %f597;
	fma.rn.f32 	%f678, %f537, %f542, %f598;
	fma.rn.f32 	%f679, %f537, %f543, %f599;
	fma.rn.f32 	%f680, %f537, %f544, %f600;
	fma.rn.f32 	%f681, %f537, %f545, %f601;
	fma.rn.f32 	%f682, %f537, %f546, %f602;
	fma.rn.f32 	%f683, %f538, %f539, %f603;
	fma.rn.f32 	%f684, %f538, %f540, %f604;
	fma.rn.f32 	%f685, %f538, %f541, %f605;
	fma.rn.f32 	%f686, %f538, %f542, %f606;
	fma.rn.f32 	%f687, %f538, %f543, %f607;
	fma.rn.f32 	%f688, %f538, %f544, %f608;
	fma.rn.f32 	%f689, %f538, %f545, %f609;
	fma.rn.f32 	%f690, %f538, %f546, %f610;
	ld.shared.v4.f32 	{%f691, %f692, %f693, %f694}, [%r59+3072];
	ld.shared.v4.f32 	{%f695, %f696, %f697, %f698}, [%r59+3088];
	ld.shared.v4.f32 	{%f699, %f700, %f701, %f702}, [%r62+3072];
	ld.shared.v4.f32 	{%f703, %f704, %f705, %f706}, [%r62+3088];
	fma.rn.f32 	%f707, %f611, %f619, %f627;
	fma.rn.f32 	%f708, %f611, %f620, %f628;
	fma.rn.f32 	%f709, %f611, %f621, %f629;
	fma.rn.f32 	%f710, %f611, %f622, %f630;
	fma.rn.f32 	%f711, %f611, %f623, %f631;
	fma.rn.f32 	%f712, %f611, %f624, %f632;
	fma.rn.f32 	%f713, %f611, %f625, %f633;
	fma.rn.f32 	%f714, %f611, %f626, %f634;
	fma.rn.f32 	%f715, %f612, %f619, %f635;
	fma.rn.f32 	%f716, %f612, %f620, %f636;
	fma.rn.f32 	%f717, %f612, %f621, %f637;
	fma.rn.f32 	%f718, %f612, %f622, %f638;
	fma.rn.f32 	%f719, %f612, %f623, %f639;
	fma.rn.f32 	%f720, %f612, %f624, %f640;
	fma.rn.f32 	%f721, %f612, %f625, %f641;
	fma.rn.f32 	%f722, %f612, %f626, %f642;
	fma.rn.f32 	%f723, %f613, %f619, %f643;
	fma.rn.f32 	%f724, %f613, %f620, %f644;
	fma.rn.f32 	%f725, %f613, %f621, %f645;
	fma.rn.f32 	%f726, %f613, %f622, %f646;
	fma.rn.f32 	%f727, %f613, %f623, %f647;
	fma.rn.f32 	%f728, %f613, %f624, %f648;
	fma.rn.f32 	%f729, %f613, %f625, %f649;
	fma.rn.f32 	%f730, %f613, %f626, %f650;
	fma.rn.f32 	%f731, %f614, %f619, %f651;
	fma.rn.f32 	%f732, %f614, %f620, %f652;
	fma.rn.f32 	%f733, %f614, %f621, %f653;
	fma.rn.f32 	%f734, %f614, %f622, %f654;
	fma.rn.f32 	%f735, %f614, %f623, %f655;
	fma.rn.f32 	%f736, %f614, %f624, %f656;
	fma.rn.f32 	%f737, %f614, %f625, %f657;
	fma.rn.f32 	%f738, %f614, %f626, %f658;
	fma.rn.f32 	%f739, %f615, %f619, %f659;
	fma.rn.f32 	%f740, %f615, %f620, %f660;
	fma.rn.f32 	%f741, %f615, %f621, %f661;
	fma.rn.f32 	%f742, %f615, %f622, %f662;
	fma.rn.f32 	%f743, %f615, %f623, %f663;
	fma.rn.f32 	%f744, %f615, %f624, %f664;
	fma.rn.f32 	%f745, %f615, %f625, %f665;
	fma.rn.f32 	%f746, %f615, %f626, %f666;
	fma.rn.f32 	%f747, %f616, %f619, %f667;
	fma.rn.f32 	%f748, %f616, %f620, %f668;
	fma.rn.f32 	%f749, %f616, %f621, %f669;
	fma.rn.f32 	%f750, %f616, %f622, %f670;
	fma.rn.f32 	%f751, %f616, %f623, %f671;
	fma.rn.f32 	%f752, %f616, %f624, %f672;
	fma.rn.f32 	%f753, %f616, %f625, %f673;
	fma.rn.f32 	%f754, %f616, %f626, %f674;
	fma.rn.f32 	%f755, %f617, %f619, %f675;
	fma.rn.f32 	%f756, %f617, %f620, %f676;
	fma.rn.f32 	%f757, %f617, %f621, %f677;
	fma.rn.f32 	%f758, %f617, %f622, %f678;
	fma.rn.f32 	%f759, %f617, %f623, %f679;
	fma.rn.f32 	%f760, %f617, %f624, %f680;
	fma.rn.f32 	%f761, %f617, %f625, %f681;
	fma.rn.f32 	%f762, %f617, %f626, %f682;
	fma.rn.f32 	%f763, %f618, %f619, %f683;
	fma.rn.f32 	%f764, %f618, %f620, %f684;
	fma.rn.f32 	%f765, %f618, %f621, %f685;
	fma.rn.f32 	%f766, %f618, %f622, %f686;
	fma.rn.f32 	%f767, %f618, %f623, %f687;
	fma.rn.f32 	%f768, %f618, %f624, %f688;
	fma.rn.f32 	%f769, %f618, %f625, %f689;
	fma.rn.f32 	%f770, %f618, %f626, %f690;
	ld.shared.v4.f32 	{%f128, %f127, %f126, %f125}, [%r59+3584];
	ld.shared.v4.f32 	{%f132, %f131, %f130, %f129}, [%r59+3600];
	ld.shared.v4.f32 	{%f136, %f135, %f134, %f133}, [%r62+3584];
	ld.shared.v4.f32 	{%f140, %f139, %f138, %f137}, [%r62+3600];
	fma.rn.f32 	%f141, %f691, %f699, %f707;
	fma.rn.f32 	%f142, %f691, %f700, %f708;
	fma.rn.f32 	%f143, %f691, %f701, %f709;
	fma.rn.f32 	%f144, %f691, %f702, %f710;
	fma.rn.f32 	%f145, %f691, %f703, %f711;
	fma.rn.f32 	%f146, %f691, %f704, %f712;
	fma.rn.f32 	%f147, %f691, %f705, %f713;
	fma.rn.f32 	%f148, %f691, %f706, %f714;
	fma.rn.f32 	%f149, %f692, %f699, %f715;
	fma.rn.f32 	%f150, %f692, %f700, %f716;
	fma.rn.f32 	%f151, %f692, %f701, %f717;
	fma.rn.f32 	%f152, %f692, %f702, %f718;
	fma.rn.f32 	%f153, %f692, %f703, %f719;
	fma.rn.f32 	%f154, %f692, %f704, %f720;
	fma.rn.f32 	%f155, %f692, %f705, %f721;
	fma.rn.f32 	%f156, %f692, %f706, %f722;
	fma.rn.f32 	%f157, %f693, %f699, %f723;
	fma.rn.f32 	%f158, %f693, %f700, %f724;
	fma.rn.f32 	%f159, %f693, %f701, %f725;
	fma.rn.f32 	%f160, %f693, %f702, %f726;
	fma.rn.f32 	%f161, %f693, %f703, %f727;
	fma.rn.f32 	%f162, %f693, %f704, %f728;
	fma.rn.f32 	%f163, %f693, %f705, %f729;
	fma.rn.f32 	%f164, %f693, %f706, %f730;
	fma.rn.f32 	%f165, %f694, %f699, %f731;
	fma.rn.f32 	%f166, %f694, %f700, %f732;
	fma.rn.f32 	%f167, %f694, %f701, %f733;
	fma.rn.f32 	%f168, %f694, %f702, %f734;
	fma.rn.f32 	%f169, %f694, %f703, %f735;
	fma.rn.f32 	%f170, %f694, %f704, %f736;
	fma.rn.f32 	%f171, %f694, %f705, %f737;
	fma.rn.f32 	%f172, %f694, %f706, %f738;
	fma.rn.f32 	%f173, %f695, %f699, %f739;
	fma.rn.f32 	%f174, %f695, %f700, %f740;
	fma.rn.f32 	%f175, %f695, %f701, %f741;
	fma.rn.f32 	%f176, %f695, %f702, %f742;
	fma.rn.f32 	%f177, %f695, %f703, %f743;
	fma.rn.f32 	%f178, %f695, %f704, %f744;
	fma.rn.f32 	%f179, %f695, %f705, %f745;
	fma.rn.f32 	%f180, %f695, %f706, %f746;
	fma.rn.f32 	%f181, %f696, %f699, %f747;
	fma.rn.f32 	%f182, %f696, %f700, %f748;
	fma.rn.f32 	%f183, %f696, %f701, %f749;
	fma.rn.f32 	%f184, %f696, %f702, %f750;
	fma.rn.f32 	%f185, %f696, %f703, %f751;
	fma.rn.f32 	%f186, %f696, %f704, %f752;
	fma.rn.f32 	%f187, %f696, %f705, %f753;
	fma.rn.f32 	%f188, %f696, %f706, %f754;
	fma.rn.f32 	%f189, %f697, %f699, %f755;
	fma.rn.f32 	%f190, %f697, %f700, %f756;
	fma.rn.f32 	%f191, %f697, %f701, %f757;
	fma.rn.f32 	%f192, %f697, %f702, %f758;
	fma.rn.f32 	%f193, %f697, %f703, %f759;
	fma.rn.f32 	%f194, %f697, %f704, %f760;
	fma.rn.f32 	%f195, %f697, %f705, %f761;
	fma.rn.f32 	%f196, %f697, %f706, %f762;
	fma.rn.f32 	%f197, %f698, %f699, %f763;
	fma.rn.f32 	%f198, %f698, %f700, %f764;
	fma.rn.f32 	%f199, %f698, %f701, %f765;
	fma.rn.f32 	%f200, %f698, %f702, %f766;
	fma.rn.f32 	%f201, %f698, %f703, %f767;
	fma.rn.f32 	%f202, %f698, %f704, %f768;
	fma.rn.f32 	%f203, %f698, %f705, %f769;
	fma.rn.f32 	%f204, %f698, %f706, %f770;
	mov.u32 	%r109, %r107;
	@%p2 bra 	$L__BB0_5;
	xor.b32  	%r109, %r107, 1;
	shl.b32 	%r63, %r107, 12;
	mov.u32 	%r64, _ZZ5SgemmILi128ELi8ELi128ELi8ELi8ELb0EEvPfS0_S0_iiiE2As;
	add.s32 	%r65, %r64, %r63;
	mov.u32 	%r66, %tid.x;
	shl.b32 	%r67, %r66, 11;
	and.b32  	%r68, %r67, 2048;
	add.s32 	%r69, %r65, %r68;
	mov.u32 	%r70, %tid.y;
	shl.b32 	%r71, %r70, 4;
	add.s32 	%r72, %r71, %r66;
	cvt.u16.u32 	%rs5, %r66;
	cvt.u16.u32 	%rs6, %r71;
	add.s16 	%rs7, %rs6, %rs5;
	shr.u16 	%rs8, %rs7, 1;
	mul.wide.u16 	%r73, %rs8, 4;
	add.s32 	%r74, %r69, %r73;
	st.shared.f32 	[%r74], %f862;
	st.shared.f32 	[%r74+512], %f861;
	st.shared.f32 	[%r74+1024], %f860;
	st.shared.f32 	[%r74+1536], %f859;
	shl.b32 	%r75, %r72, 4;
	and.b32  	%r76, %r75, 523776;
	mov.u32 	%r77, _ZZ5SgemmILi128ELi8ELi128ELi8ELi8ELb0EEvPfS0_S0_iiiE2Bs;
	add.s32 	%r78, %r77, %r76;
	and.b32  	%r79, %r75, 496;
	add.s32 	%r80, %r78, %r79;
	add.s32 	%r81, %r80, %r63;
	st.shared.v4.f32 	[%r81], {%f866, %f865, %f864, %f863};
	bar.sync 	0;
$L__BB0_5:
	ld.param.u32 	%r105, [_Z5SgemmILi128ELi8ELi128ELi8ELi8ELb0EEvPfS0_S0_iii_param_5];
	ld.param.u32 	%r101, [_Z5SgemmILi128ELi8ELi128ELi8ELi8ELb0EEvPfS0_S0_iii_param_4];
	setp.lt.s32 	%p3, %r108, %r105;
	shl.b32 	%r82, %r107, 12;
	mov.u32 	%r83, _ZZ5SgemmILi128ELi8ELi128ELi8ELi8ELb0EEvPfS0_S0_iiiE2As;
	add.s32 	%r84, %r83, %r82;
	mov.u32 	%r85, %tid.y;
	shl.b32 	%r8, %r85, 3;
	shl.b32 	%r86, %r85, 5;
	add.s32 	%r87, %r84, %r86;
	ld.shared.v4.f32 	{%f842, %f841, %f840, %f839}, [%r87];
	ld.shared.v4.f32 	{%f838, %f837, %f836, %f835}, [%r87+16];
	mov.u32 	%r88, _ZZ5SgemmILi128ELi8ELi128ELi8ELi8ELb0EEvPfS0_S0_iiiE2Bs;
	add.s32 	%r89, %r88, %r82;
	mov.u32 	%r90, %tid.x;
	shl.b32 	%r9, %r90, 3;
	shl.b32 	%r91, %r90, 5;
	add.s32 	%r92, %r89, %r91;
	ld.shared.v4.f32 	{%f850, %f849, %f848, %f847}, [%r92];
	ld.shared.v4.f32 	{%f846, %f845, %f844, %f843}, [%r92+16];
	fma.rn.f32 	%f834, %f128, %f136, %f141;
	fma.rn.f32 	%f833, %f128, %f135, %f142;
	fma.rn.f32 	%f832, %f128, %f134, %f143;
	fma.rn.f32 	%f831, %f128, %f133, %f144;
	fma.rn.f32 	%f830, %f128, %f140, %f145;
	fma.rn.f32 	%f829, %f128, %f139, %f146;
	fma.rn.f32 	%f828, %f128, %f138, %f147;
	fma.rn.f32 	%f827, %f128, %f137, %f148;
	fma.rn.f32 	%f826, %f127, %f136, %f149;
	fma.rn.f32 	%f825, %f127, %f135, %f150;
	fma.rn.f32 	%f824, %f127, %f134, %f151;
	fma.rn.f32 	%f823, %f127, %f133, %f152;
	fma.rn.f32 	%f822, %f127, %f140, %f153;
	fma.rn.f32 	%f821, %f127, %f139, %f154;
	fma.rn.f32 	%f820, %f127, %f138, %f155;
	fma.rn.f32 	%f819, %f127, %f137, %f156;
	fma.rn.f32 	%f818, %f126, %f136, %f157;
	fma.rn.f32 	%f817, %f126, %f135, %f158;
	fma.rn.f32 	%f816, %f126, %f134, %f159;
	fma.rn.f32 	%f815, %f126, %f133, %f160;
	fma.rn.f32 	%f814, %f126, %f140, %f161;
	fma.rn.f32 	%f813, %f126, %f139, %f162;
	fma.rn.f32 	%f812, %f126, %f138, %f163;
	fma.rn.f32 	%f811, %f126, %f137, %f164;
	fma.rn.f32 	%f810, %f125, %f136, %f165;
	fma.rn.f32 	%f809, %f125, %f135, %f166;
	fma.rn.f32 	%f808, %f125, %f134, %f167;
	fma.rn.f32 	%f807, %f125, %f133, %f168;
	fma.rn.f32 	%f806, %f125, %f140, %f169;
	fma.rn.f32 	%f805, %f125, %f139, %f170;
	fma.rn.f32 	%f804, %f125, %f138, %f171;
	fma.rn.f32 	%f803, %f125, %f137, %f172;
	fma.rn.f32 	%f802, %f132, %f136, %f173;
	fma.rn.f32 	%f801, %f132, %f135, %f174;
	fma.rn.f32 	%f800, %f132, %f134, %f175;
	fma.rn.f32 	%f799, %f132, %f133, %f176;
	fma.rn.f32 	%f798, %f132, %f140, %f177;
	fma.rn.f32 	%f797, %f132, %f139, %f178;
	fma.rn.f32 	%f796, %f132, %f138, %f179;
	fma.rn.f32 	%f795, %f132, %f137, %f180;
	fma.rn.f32 	%f794, %f131, %f136, %f181;
	fma.rn.f32 	%f793, %f131, %f135, %f182;
	fma.rn.f32 	%f792, %f131, %f134, %f183;
	fma.rn.f32 	%f791, %f131, %f133, %f184;
	fma.rn.f32 	%f790, %f131, %f140, %f185;
	fma.rn.f32 	%f789, %f131, %f139, %f186;
	fma.rn.f32 	%f788, %f131, %f138, %f187;
	fma.rn.f32 	%f787, %f131, %f137, %f188;
	fma.rn.f32 	%f786, %f130, %f136, %f189;
	fma.rn.f32 	%f785, %f130, %f135, %f190;
	fma.rn.f32 	%f784, %f130, %f134, %f191;
	fma.rn.f32 	%f783, %f130, %f133, %f192;
	fma.rn.f32 	%f782, %f130, %f140, %f193;
	fma.rn.f32 	%f781, %f130, %f139, %f194;
	fma.rn.f32 	%f780, %f130, %f138, %f195;
	fma.rn.f32 	%f779, %f130, %f137, %f196;
	fma.rn.f32 	%f778, %f129, %f136, %f197;
	fma.rn.f32 	%f777, %f129, %f135, %f198;
	fma.rn.f32 	%f776, %f129, %f134, %f199;
	fma.rn.f32 	%f775, %f129, %f133, %f200;
	fma.rn.f32 	%f774, %f129, %f140, %f201;
	fma.rn.f32 	%f773, %f129, %f139, %f202;
	fma.rn.f32 	%f772, %f129, %f138, %f203;
	fma.rn.f32 	%f771, %f129, %f137, %f204;
	add.s64 	%rd36, %rd36, 32;
	shl.b32 	%r93, %r101, 3;
	add.s32 	%r106, %r106, %r93;
	mov.u32 	%r107, %r109;
	@%p3 bra 	$L__BB0_1;
	ld.param.u32 	%r102, [_Z5SgemmILi128ELi8ELi128ELi8ELi8ELb0EEvPfS0_S0_iii_param_4];
	ld.param.u64 	%rd35, [_Z5SgemmILi128ELi8ELi128ELi8ELi8ELb0EEvPfS0_S0_iii_param_2];
	cvta.to.global.u64 	%rd23, %rd35;
	mov.u32 	%r94, %ctaid.y;
	shl.b32 	%r95, %r94, 7;
	add.s32 	%r96, %r95, %r8;
	mov.u32 	%r97, %ctaid.x;
	shl.b32 	%r98, %r97, 7;
	add.s32 	%r99, %r98, %r9;
	mad.lo.s32 	%r100, %r96, %r102, %r99;
	mul.wide.s32 	%rd24, %r100, 4;
	add.s64 	%rd25, %rd23, %rd24;
	st.global.v4.f32 	[%rd25], {%f834, %f833, %f832, %f831};
	st.global.v4.f32 	[%rd25+16], {%f830, %f829, %f828, %f827};
	mul.wide.s32 	%rd26, %r102, 4;
	add.s64 	%rd27, %rd25, %rd26;
	st.global.v4.f32 	[%rd27], {%f826, %f825, %f824, %f823};
	st.global.v4.f32 	[%rd27+16], {%f822, %f821, %f820, %f819};
	add.s64 	%rd28, %rd27, %rd26;
	st.global.v4.f32 	[%rd28], {%f818, %f817, %f816, %f815};
	st.global.v4.f32 	[%rd28+16], {%f814, %f813, %f812, %f811};
	add.s64 	%rd29, %rd28, %rd26;
	st.global.v4.f32 	[%rd29], {%f810, %f809, %f808, %f807};
	st.global.v4.f32 	[%rd29+16], {%f806, %f805, %f804, %f803};
	add.s64 	%rd30, %rd29, %rd26;
	st.global.v4.f32 	[%rd30], {%f802, %f801, %f800, %f799};
	st.global.v4.f32 	[%rd30+16], {%f798, %f797, %f796, %f795};
	add.s64 	%rd31, %rd30, %rd26;
	st.global.v4.f32 	[%rd31], {%f794, %f793, %f792, %f791};
	st.global.v4.f32 	[%rd31+16], {%f790, %f789, %f788, %f787};
	add.s64 	%rd32, %rd31, %rd26;
	st.global.v4.f32 	[%rd32], {%f786, %f785, %f784, %f783};
	st.global.v4.f32 	[%rd32+16], {%f782, %f781, %f780, %f779};
	add.s64 	%rd33, %rd32, %rd26;
	st.global.v4.f32 	[%rd33], {%f778, %f777, %f776, %f775};
	st.global.v4.f32 	[%rd33+16], {%f774, %f773, %f772, %f771};
	ret;

}


// ===== COMPILED SASS (sm_100) =====

	.target	sm_100

	.elftype	@"ET_EXEC"


//--------------------- .note.nv.tkinfo           --------------------------
	.section	.note.nv.tkinfo,"",@"SHT_NOTE"
	.sectionflags	@"SHF_NOTE_NV_TKINFO"
	.tkinfo
        /*0018*/ 	.word	0x00000002
        /*0030*/ 	.string	""
        /*0030*/ 	.string	"ptxas"
        /*0030*/ 	.string	"Cuda compilation tools, release 13.0, V13.0.88"
        /*0030*/ 	.string	"Build cuda_13.0.r13.0/compiler.36424714_0"
        /*0030*/ 	.string	"-arch sm_100 -m 64 "



//--------------------- .note.nv.cuinfo           --------------------------
	.section	.note.nv.cuinfo,"",@"SHT_NOTE"
	.sectionflags	@"SHF_NOTE_NV_CUINFO"
        /*0018*/ 	.short	0x0002
        /*001a*/ 	.short	0x0064
        /*001c*/ 	.short	0x0082
	.zero		2


//--------------------- .nv.info                  --------------------------
	.section	.nv.info,"",@"SHT_CUDA_INFO"
	.align	4


	//----- nvinfo : EIATTR_REGCOUNT
	.align		4
        /*0000*/ 	.byte	0x04, 0x2f
        /*0002*/ 	.short	(.L_1 - .L_0)
	.align		4
.L_0:
        /*0004*/ 	.word	index@(_Z5SgemmILi128ELi8ELi128ELi8ELi8ELb0EEvPfS0_S0_iii)
        /*0008*/ 	.word	0x0000007a


	//----- nvinfo : EIATTR_FRAME_SIZE
	.align		4
.L_1:
        /*000c*/ 	.byte	0x04, 0x11
        /*000e*/ 	.short	(.L_3 - .L_2)
	.align		4
.L_2:
        /*0010*/ 	.word	index@(_Z5SgemmILi128ELi8ELi128ELi8ELi8ELb0EEvPfS0_S0_iii)
        /*0014*/ 	.word	0x00000000


	//----- nvinfo : EIATTR_MIN_STACK_SIZE
	.align		4
.L_3:
        /*0018*/ 	.byte	0x04, 0x12
        /*001a*/ 	.short	(.L_5 - .L_4)
	.align		4
.L_4:
        /*001c*/ 	.word	index@(_Z5SgemmILi128ELi8ELi128ELi8ELi8ELb0EEvPfS0_S0_iii)
        /*0020*/ 	.word	0x00000000
.L_5:


//--------------------- .nv.compat                --------------------------
	.section	.nv.compat,"",@"SHT_CUDA_COMPAT_INFO"
	.align	4
        /*0000*/ 	.byte	0x02, 0x09, 0x00, 0x00, 0x02, 0x02, 0x01, 0x00, 0x02, 0x05, 0x05, 0x00, 0x03, 0x07, 0x01, 0x01
        /*0010*/ 	.byte	0x02, 0x03, 0x00, 0x00, 0x02, 0x06, 0x01, 0x00, 0x04, 0x0b, 0x08, 0x00, 0x09, 0x00, 0x00, 0x00
        /*0020*/ 	.byte	0x00, 0x00, 0x00, 0x00


//--------------------- .nv.info._Z5SgemmILi128ELi8ELi128ELi8ELi8ELb0EEvPfS0_S0_iii --------------------------
	.section	.nv.info._Z5SgemmILi128ELi8ELi128ELi8ELi8ELb0EEvPfS0_S0_iii,"",@"SHT_CUDA_INFO"
	.sectionflags	@""
	.align	4


	//----- nvinfo : EIATTR_CUDA_API_VERSION
	.align		4
        /*0000*/ 	.byte	0x04, 0x37
        /*0002*/ 	.short	(.L_7 - .L_6)
.L_6:
        /*0004*/ 	.word	0x00000082


	//----- nvinfo : EIATTR_KPARAM_INFO
	.align		4
.L_7:
        /*0008*/ 	.byte	0x04, 0x17
        /*000a*/ 	.short	(.L_9 - .L_8)
.L_8:
        /*000c*/ 	.word	0x00000000
        /*0010*/ 	.short	0x0005
        /*0012*/ 	.short	0x0020
        /*0014*/ 	.byte	0x00, 0xf0, 0x11, 0x00


	//----- nvinfo : EIATTR_KPARAM_INFO
	.align		4
.L_9:
        /*0018*/ 	.byte	0x04, 0x17
        /*001a*/ 	.short	(.L_11 - .L_10)
.L_10:
        /*001c*/ 	.word	0x00000000
        /*0020*/ 	.short	0x0004
        /*0022*/ 	.short	0x001c
        /*0024*/ 	.byte	0x00, 0xf0, 0x11, 0x00


	//----- nvinfo : EIATTR_KPARAM_INFO
	.align		4
.L_11:
        /*0028*/ 	.byte	0x04, 0x17
        /*002a*/ 	.short	(.L_13 - .L_12)
.L_12:
        /*002c*/ 	.word	0x00000000
        /*0030*/ 	.short	0x0003
        /*0032*/ 	.short	0x0018
        /*0034*/ 	.byte	0x00, 0xf0, 0x11, 0x00


	//----- nvinfo : EIATTR_KPARAM_INFO
	.align		4
.L_13:
        /*0038*/ 	.byte	0x04, 0x17
        /*003a*/ 	.short	(.L_15 - .L_14)
.L_14:
        /*003c*/ 	.word	0x00000000
        /*0040*/ 	.short	0x0002
        /*0042*/ 	.short	0x0010
        /*0044*/ 	.byte	0x00, 0xf5, 0x21, 0x00


	//----- nvinfo : EIATTR_KPARAM_INFO
	.align		4
.L_15:
        /*0048*/ 	.byte	0x04, 0x17
        /*004a*/ 	.short	(.L_17 - .L_16)
.L_16:
        /*004c*/ 	.word	0x00000000
        /*0050*/ 	.short	0x0001
        /*0052*/ 	.short	0x0008
        /*0054*/ 	.byte	0x00, 0xf5, 0x21, 0x00


	//----- nvinfo : EIATTR_KPARAM_INFO
	.align		4
.L_17:
        /*0058*/ 	.byte	0x04, 0x17
        /*005a*/ 	.short	(.L_19 - .L_18)
.L_18:
        /*005c*/ 	.word	0x00000000
        /*0060*/ 	.short	0x0000
        /*0062*/ 	.short	0x0000
        /*0064*/ 	.byte	0x00, 0xf5, 0x21, 0x00


	//----- nvinfo : EIATTR_SPARSE_MMA_MASK
	.align		4
.L_19:
        /*0068*/ 	.byte	0x03, 0x50
        /*006a*/ 	.short	0x0000


	//----- nvinfo : EIATTR_MAXREG_COUNT
	.align		4
        /*006c*/ 	.byte	0x03, 0x1b
        /*006e*/ 	.short	0x00ff


	//----- nvinfo : EIATTR_NUM_BARRIERS
	.align		4
        /*0070*/ 	.byte	0x02, 0x4c
        /*0072*/ 	.byte	0x01
	.zero		1


	//----- nvinfo : EIATTR_MERCURY_ISA_VERSION
	.align		4
        /*0074*/ 	.byte	0x03, 0x5f
        /*0076*/ 	.short	0x0101


	//----- nvinfo : EIATTR_VRC_CTA_INIT_COUNT
	.align		4
        /*0078*/ 	.byte	0x02, 0x4a
	.zero		1
	.zero		1


	//----- nvinfo : EIATTR_EXIT_INSTR_OFFSETS
	.align		4
        /*007c*/ 	.byte	0x04, 0x1c
        /*007e*/ 	.short	(.L_21 - .L_20)


	//   ....[0]....
.L_20:
        /*0080*/ 	.word	0x00002da0


	//----- nvinfo : EIATTR_CBANK_PARAM_SIZE
	.align		4
.L_21:
        /*0084*/ 	.byte	0x03, 0x19
        /*0086*/ 	.short	0x0024


	//----- nvinfo : EIATTR_PARAM_CBANK
	.align		4
        /*0088*/ 	.byte	0x04, 0x0a
        /*008a*/ 	.short	(.L_23 - .L_22)
	.align		4
.L_22:
        /*008c*/ 	.word	index@(.nv.constant0._Z5SgemmILi128ELi8ELi128ELi8ELi8ELb0EEvPfS0_S0_iii)
        /*0090*/ 	.short	0x0380
        /*0092*/ 	.short	0x0024


	//----- nvinfo : EIATTR_SW_WAR
	.align		4
.L_23:
        /*0094*/ 	.byte	0x04, 0x36
        /*0096*/ 	.short	(.L_25 - .L_24)
.L_24:
        /*0098*/ 	.word	0x00000008
.L_25:


//--------------------- .nv.callgraph             --------------------------
	.section	.nv.callgraph,"",@"SHT_CUDA_CALLGRAPH"
	.align	4
	.sectionentsize	8
	.align		4
        /*0000*/ 	.word	0x00000000
	.align		4
        /*0004*/ 	.word	0xffffffff
	.align		4
        /*0008*/ 	.word	0x00000000
	.align		4
        /*000c*/ 	.word	0xfffffffe
	.align		4
        /*0010*/ 	.word	0x00000000
	.align		4
        /*0014*/ 	.word	0xfffffffd
	.align		4
        /*0018*/ 	.word	0x00000000
	.align		4
        /*001c*/ 	.word	0xfffffffc


//--------------------- .text._Z5SgemmILi128ELi8ELi128ELi8ELi8ELb0EEvPfS0_S0_iii --------------------------
	.section	.text._Z5SgemmILi128ELi8ELi128ELi8ELi8ELb0EEvPfS0_S0_iii,"ax",@progbits
	.align	128
        .global         _Z5SgemmILi128ELi8ELi128ELi8ELi8ELb0EEvPfS0_S0_iii
        .type           _Z5SgemmILi128ELi8ELi128ELi8ELi8ELb0EEvPfS0_S0_iii,@function
        .size           _Z5SgemmILi128ELi8ELi128ELi8ELi8ELb0EEvPfS0_S0_iii,(.L_x_3 - _Z5SgemmILi128ELi8ELi128ELi8ELi8ELb0EEvPfS0_S0_iii)
        .other          _Z5SgemmILi128ELi8ELi128ELi8ELi8ELb0EEvPfS0_S0_iii,@"STO_CUDA_ENTRY STV_DEFAULT"
_Z5SgemmILi128ELi8ELi128ELi8ELi8ELb0EEvPfS0_S0_iii:
.text._Z5SgemmILi128ELi8ELi128ELi8ELi8ELb0EEvPfS0_S0_iii:
[----:B------:R-:W-:Y:S01]  /*0000*/  LDC R1, c[0x0][0x37c] ;  /* 0x0000df00ff017b82 */ /* 0x000fe20000000800 */
[----:B------:R-:W0:Y:S07]  /*0010*/  S2R R10, SR_TID.X ;  /* 0x00000000000a7919 */ /* 0x000e2e0000002100 */
[----:B------:R-:W1:Y:S01]  /*0020*/  S2UR UR4, SR_CTAID.Y ;  /* 0x00000000000479c3 */ /* 0x000e620000002600 */
[----:B------:R-:W2:Y:S01]  /*0030*/  LDCU.64 UR6, c[0x0][0x380] ;  /* 0x00007000ff0677ac */ /* 0x000ea20008000a00 */
[----:B------:R-:W3:Y:S01]  /*0040*/  S2R R17, SR_TID.Y ;  /* 0x0000000000117919 */ /* 0x000ee20000002200 */
[----:B------:R-:W4:Y:S01]  /*0050*/  LDCU UR10, c[0x0][0x39c] ;  /* 0x00007380ff0a77ac */ /* 0x000f220008000800 */
[----:B------:R-:W5:Y:S04]  /*0060*/  S2R R7, SR_CTAID.X ;  /* 0x0000000000077919 */ /* 0x000f680000002500 */
[----:B------:R-:W1:Y:S01]  /*0070*/  LDC R8, c[0x0][0x3a0] ;  /* 0x0000e800ff087b82 */ /* 0x000e620000000800 */
[----:B------:R-:W4:Y:S07]  /*0080*/  LDCU.64 UR8, c[0x0][0x358] ;  /* 0x00006b00ff0877ac */ /* 0x000f2e0008000a00 */
[----:B------:R-:W4:Y:S01]  /*0090*/  LDC.64 R4, c[0x0][0x388] ;  /* 0x0000e200ff047b82 */ /* 0x000f220000000a00 */
[----:B0-----:R-:W-:-:S02]  /*00a0*/  SHF.L.U32 R3, R10, 0x2, RZ ;  /* 0x000000020a037819 */ /* 0x001fc400000006ff */
[----:B---3--:R-:W-:Y:S02]  /*00b0*/  LEA R0, R17, R10, 0x4 ;  /* 0x0000000a11007211 */ /* 0x008fe400078e20ff */
[----:B------:R-:W-:Y:S02]  /*00c0*/  LOP3.LUT R3, R3, 0x4, RZ, 0xc0, !PT ;  /* 0x0000000403037812 */ /* 0x000fe400078ec0ff */
[----:B------:R-:W-:-:S04]  /*00d0*/  LOP3.LUT R2, R0, 0xffff, RZ, 0xc0, !PT ;  /* 0x0000ffff00027812 */ /* 0x000fc800078ec0ff */
[----:B------:R-:W-:-:S04]  /*00e0*/  SHF.R.U32.HI R2, RZ, 0x1, R2 ;  /* 0x00000001ff027819 */ /* 0x000fc80000011602 */
[----:B------:R-:W-:Y:S01]  /*00f0*/  LOP3.LUT R6, R2, 0xffff, RZ, 0xc0, !PT ;  /* 0x0000ffff02067812 */ /* 0x000fe200078ec0ff */
[----:B-1----:R-:W-:-:S04]  /*0100*/  IMAD R2, R8, UR4, RZ ;  /* 0x0000000408027c24 */ /* 0x002fc8000f8e02ff */
[----:B------:R-:W-:Y:S01]  /*0110*/  IMAD R8, R6, R8, R3 ;  /* 0x0000000806087224 */ /* 0x000fe200078e0203 */
[----:B------:R-:W-:Y:S02]  /*0120*/  SHF.L.U32 R3, R2, 0x7, RZ ;  /* 0x0000000702037819 */ /* 0x000fe400000006ff */
[----:B------:R-:W-:Y:S02]  /*0130*/  SHF.L.U32 R2, R0, 0x2, RZ ;  /* 0x0000000200027819 */ /* 0x000fe400000006ff */
[----:B------:R-:W-:Y:S02]  /*0140*/  SHF.R.S32.HI R12, RZ, 0x1f, R8 ;  /* 0x0000001fff0c7819 */ /* 0x000fe40000011408 */
[C---:B------:R-:W-:Y:S02]  /*0150*/  IADD3 R9, P0, PT, R3.reuse, R8, RZ ;  /* 0x0000000803097210 */ /* 0x040fe40007f1e0ff */
[----:B------:R-:W-:Y:S02]  /*0160*/  LOP3.LUT R8, R2, 0x7c, RZ, 0xc0, !PT ;  /* 0x0000007c02087812 */ /* 0x000fe400078ec0ff */
[----:B------:R-:W-:-:S02]  /*0170*/  LEA.HI.X.SX32 R12, R3, R12, 0x1, P0 ;  /* 0x0000000c030c7211 */ /* 0x000fc400000f0eff */
[----:B-----5:R-:W-:Y:S02]  /*0180*/  SHF.L.U32 R3, R7, 0x7, RZ ;  /* 0x0000000707037819 */ /* 0x020fe400000006ff */
[----:B------:R-:W-:Y:S02]  /*0190*/  SHF.R.U32.HI R7, RZ, 0x5, R0 ;  /* 0x00000005ff077819 */ /* 0x000fe40000011600 */
[----:B--2---:R-:W-:Y:S01]  /*01a0*/  LEA R2, P0, R9, UR6, 0x2 ;  /* 0x0000000609027c11 */ /* 0x004fe2000f8010ff */
[----:B----4-:R-:W-:-:S03]  /*01b0*/  IMAD.WIDE.U32 R4, R3, 0x4, R4 ;  /* 0x0000000403047825 */ /* 0x010fc600078e0004 */
[----:B------:R-:W-:Y:S01]  /*01c0*/  LEA.HI.X R3, R9, UR7, R12, 0x2, P0 ;  /* 0x0000000709037c11 */ /* 0x000fe200080f140c */
[----:B------:R-:W-:-:S04]  /*01d0*/  IMAD R9, R7, UR10, R8 ;  /* 0x0000000a07097c24 */ /* 0x000fc8000f8e0208 */
[----:B------:R-:W-:Y:S01]  /*01e0*/  IMAD.WIDE R4, R9, 0x4, R4 ;  /* 0x0000000409047825 */ /* 0x000fe200078e0204 */
[----:B------:R-:W2:Y:S04]  /*01f0*/  LDG.E.128.CONSTANT R92, desc[UR8][R2.64] ;  /* 0x00000008025c7981 */ /* 0x000ea8000c1e9d00 */
[----:B------:R0:W3:Y:S01]  /*0200*/  LDG.E.128.CONSTANT R12, desc[UR8][R4.64] ;  /* 0x00000008040c7981 */ /* 0x0000e2000c1e9d00 */
[----:B------:R-:W1:Y:S01]  /*0210*/  S2UR UR6, SR_CgaCtaId ;  /* 0x00000000000679c3 */ /* 0x000e620000008800 */
[----:B------:R-:W-:Y:S01]  /*0220*/  UMOV UR4, 0x400 ;  /* 0x0000040000047882 */ /* 0x000fe20000000000 */
[----:B------:R-:W-:Y:S01]  /*0230*/  SHF.L.U32 R9, R10, 0xb, RZ ;  /* 0x0000000b0a097819 */ /* 0x000fe200000006ff */
[----:B------:R-:W-:Y:S01]  /*0240*/  UIADD3 UR5, UPT, UPT, UR4, 0x2000, URZ ;  /* 0x0000200004057890 */ /* 0x000fe2000fffe0ff */
[----:B------:R-:W-:-:S02]  /*0250*/  SHF.L.U32 R0, R0, 0x4, RZ ;  /* 0x0000000400007819 */ /* 0x000fc400000006ff */
[----:B------:R-:W-:Y:S02]  /*0260*/  CS2R R98, SRZ ;  /* 0x0000000000627805 */ /* 0x000fe4000001ff00 */
[----:B------:R-:W-:Y:S02]  /*0270*/  LOP3.LUT R9, R9, 0x800, RZ, 0xc0, !PT ;  /* 0x0000080009097812 */ /* 0x000fe400078ec0ff */
[----:B------:R-:W-:Y:S02]  /*0280*/  CS2R R96, SRZ ;  /* 0x0000000000607805 */ /* 0x000fe4000001ff00 */
[----:B------:R-:W-:Y:S01]  /*0290*/  LOP3.LUT R11, R0, 0x1f0, RZ, 0xc0, !PT ;  /* 0x000001f0000b7812 */ /* 0x000fe200078ec0ff */
[----:B0-----:R-:W-:Y:S01]  /*02a0*/  HFMA2 R5, -RZ, RZ, 0, 5.9604644775390625e-08 ;  /* 0x00000001ff057431 */ /* 0x001fe200000001ff */
[----:B------:R-:W-:Y:S02]  /*02b0*/  CS2R R90, SRZ ;  /* 0x00000000005a7805 */ /* 0x000fe4000001ff00 */
[----:B------:R-:W-:-:S02]  /*02c0*/  CS2R R88, SRZ ;  /* 0x0000000000587805 */ /* 0x000fc4000001ff00 */
[----:B------:R-:W-:Y:S02]  /*02d0*/  CS2R R86, SRZ ;  /* 0x0000000000567805 */ /* 0x000fe4000001ff00 */
[----:B------:R-:W-:Y:S02]  /*02e0*/  CS2R R84, SRZ ;  /* 0x0000000000547805 */ /* 0x000fe4000001ff00 */
[----:B------:R-:W-:Y:S02]  /*02f0*/  CS2R R82, SRZ ;  /* 0x0000000000527805 */ /* 0x000fe4000001ff00 */
[----:B------:R-:W-:Y:S02]  /*0300*/  CS2R R80, SRZ ;  /* 0x0000000000507805 */ /* 0x000fe4000001ff00 */
[----:B------:R-:W-:Y:S02]  /*0310*/  CS2R R78, SRZ ;  /* 0x00000000004e7805 */ /* 0x000fe4000001ff00 */
[----:B------:R-:W-:-:S02]  /*0320*/  CS2R R76, SRZ ;  /* 0x00000000004c7805 */ /* 0x000fc4000001ff00 */
[----:B------:R-:W-:Y:S02]  /*0330*/  CS2R R74, SRZ ;  /* 0x00000000004a7805 */ /* 0x000fe4000001ff00 */
[----:B------:R-:W-:Y:S02]  /*0340*/  CS2R R72, SRZ ;  /* 0x0000000000487805 */ /* 0x000fe4000001ff00 */
[----:B------:R-:W-:Y:S02]  /*0350*/  CS2R R70, SRZ ;  /* 0x0000000000467805 */ /* 0x000fe4000001ff00 */
[----:B------:R-:W-:Y:S02]  /*0360*/  CS2R R68, SRZ ;  /* 0x0000000000447805 */ /* 0x000fe4000001ff00 */
[----:B------:R-:W-:Y:S02]  /*0370*/  CS2R R66, SRZ ;  /* 0x0000000000427805 */ /* 0x000fe4000001ff00 */
[----:B------:R-:W-:Y:S01]  /*0380*/  CS2R R64, SRZ ;  /* 0x0000000000407805 */ /* 0x000fe2000001ff00 */
[----:B-1----:R-:W-:Y:S01]  /*0390*/  ULEA UR4, UR6, UR4, 0x18 ;  /* 0x0000000406047291 */ /* 0x002fe2000f8ec0ff */
[----:B------:R-:W-:Y:S01]  /*03a0*/  CS2R R62, SRZ ;  /* 0x00000000003e7805 */ /* 0x000fe2000001ff00 */
[----:B------:R-:W-:Y:S01]  /*03b0*/  ULEA UR5, UR6, UR5, 0x18 ;  /* 0x0000000506057291 */ /* 0x000fe2000f8ec0ff */
[----:B------:R-:W-:-:S02]  /*03c0*/  CS2R R60, SRZ ;  /* 0x00000000003c7805 */ /* 0x000fc4000001ff00 */
[----:B------:R-:W-:Y:S02]  /*03d0*/  CS2R R42, SRZ ;  /* 0x00000000002a7805 */ /* 0x000fe4000001ff00 */
[----:B------:R-:W-:Y:S02]  /*03e0*/  CS2R R40, SRZ ;  /* 0x0000000000287805 */ /* 0x000fe4000001ff00 */
[----:B------:R-:W-:Y:S02]  /*03f0*/  IADD3 R9, PT, PT, R9, UR4, RZ ;  /* 0x0000000409097c10 */ /* 0x000fe4000fffe0ff */
[----:B------:R-:W-:Y:S02]  /*0400*/  CS2R R38, SRZ ;  /* 0x0000000000267805 */ /* 0x000fe4000001ff00 */
[----:B------:R-:W-:Y:S02]  /*0410*/  LEA R0, R7, UR5, 0x9 ;  /* 0x0000000507007c11 */ /* 0x000fe4000f8e48ff */
[----:B------:R-:W-:-:S02]  /*0420*/  CS2R R36, SRZ ;  /* 0x0000000000247805 */ /* 0x000fc4000001ff00 */
[----:B------:R-:W-:Y:S02]  /*0430*/  LEA R9, R6, R9, 0x2 ;  /* 0x0000000906097211 */ /* 0x000fe400078e10ff */
[----:B------:R-:W-:Y:S02]  /*0440*/  CS2R R34, SRZ ;  /* 0x0000000000227805 */ /* 0x000fe4000001ff00 */
[----:B------:R-:W-:Y:S02]  /*0450*/  IADD3 R0, PT, PT, R0, R11, RZ ;  /* 0x0000000b00007210 */ /* 0x000fe40007ffe0ff */
[----:B------:R-:W-:Y:S02]  /*0460*/  CS2R R32, SRZ ;  /* 0x0000000000207805 */ /* 0x000fe4000001ff00 */
[----:B------:R-:W-:Y:S02]  /*0470*/  LEA R4, R10, UR5, 0x5 ;  /* 0x000000050a047c11 */ /* 0x000fe4000f8e28ff */
[----:B------:R-:W-:-:S02]  /*0480*/  CS2R R30, SRZ ;  /* 0x00000000001e7805 */ /* 0x000fc4000001ff00 */
[----:B------:R-:W-:Y:S02]  /*0490*/  IADD3 R7, PT, PT, R7, 0x8, RZ ;  /* 0x0000000807077810 */ /* 0x000fe40007ffe0ff */
[----:B------:R-:W-:Y:S02]  /*04a0*/  CS2R R28, SRZ ;  /* 0x00000000001c7805 */ /* 0x000fe4000001ff00 */
[----:B------:R-:W-:Y:S02]  /*04b0*/  CS2R R26, SRZ ;  /* 0x00000000001a7805 */ /* 0x000fe4000001ff00 */
[----:B------:R-:W-:Y:S02]  /*04c0*/  CS2R R24, SRZ ;  /* 0x0000000000187805 */ /* 0x000fe4000001ff00 */
[----:B------:R-:W-:Y:S01]  /*04d0*/  CS2R R22, SRZ ;  /* 0x0000000000167805 */ /* 0x000fe2000001ff00 */
[----:B------:R-:W-:Y:S01]  /*04e0*/  IMAD R6, R7, UR10, R8 ;  /* 0x0000000a07067c24 */ /* 0x000fe2000f8e0208 */
[----:B------:R-:W-:-:S02]  /*04f0*/  CS2R R20, SRZ ;  /* 0x0000000000147805 */ /* 0x000fc4000001ff00 */
[----:B------:R-:W-:Y:S01]  /*0500*/  CS2R R18, SRZ ;  /* 0x0000000000127805 */ /* 0x000fe2000001ff00 */
[----:B--2---:R-:W-:Y:S04]  /*0510*/  STS [R9], R92 ;  /* 0x0000005c09007388 */ /* 0x004fe80000000800 */
[----:B------:R-:W-:Y:S04]  /*0520*/  STS [R9+0x200], R93 ;  /* 0x0002005d09007388 */ /* 0x000fe80000000800 */
[----:B------:R-:W-:Y:S04]  /*0530*/  STS [R9+0x400], R94 ;  /* 0x0004005e09007388 */ /* 0x000fe80000000800 */
[----:B------:R-:W-:Y:S04]  /*0540*/  STS [R9+0x600], R95 ;  /* 0x0006005f09007388 */ /* 0x000fe80000000800 */
[----:B---3--:R0:W-:Y:S01]  /*0550*/  STS.128 [R0], R12 ;  /* 0x0000000c00007388 */ /* 0x0081e20000000c00 */
[----:B------:R-:W-:Y:S01]  /*0560*/  BAR.SYNC.DEFER_BLOCKING 0x0 ;  /* 0x0000000000007b1d */ /* 0x000fe20000010000 */
[----:B0-----:R-:W-:-:S02]  /*0570*/  LEA R0, R17, UR4, 0x5 ;  /* 0x0000000411007c11 */ /* 0x001fc4000f8e28ff */
[----:B------:R-:W-:-:S03]  /*0580*/  CS2R R16, SRZ ;  /* 0x0000000000107805 */ /* 0x000fc6000001ff00 */
[----:B------:R-:W-:Y:S01]  /*0590*/  UMOV UR4, URZ ;  /* 0x000000ff00047c82 */ /* 0x000fe20008000000 */
[----:B------:R-:W0:Y:S04]  /*05a0*/  LDS.128 R56, [R0] ;  /* 0x0000000000387984 */ /* 0x000e280000000c00 */
[----:B------:R-:W1:Y:S04]  /*05b0*/  LDS.128 R52, [R0+0x10] ;  /* 0x0000100000347984 */ /* 0x000e680000000c00 */
[----:B------:R-:W2:Y:S04]  /*05c0*/  LDS.128 R48, [R4] ;  /* 0x0000000004307984 */ /* 0x000ea80000000c00 */
[----:B------:R3:W4:Y:S02]  /*05d0*/  LDS.128 R44, [R4+0x10] ;  /* 0x00001000042c7984 */ /* 0x0007240000000c00 */
[----:B---3--:R-:W-:-:S04]  /*05e0*/  IADD3 R4, P0, PT, R2, 0x20, RZ ;  /* 0x0000002002047810 */ /* 0x008fc80007f1e0ff */
[----:B------:R-:W-:-:S09]  /*05f0*/  IADD3.X R3, PT, PT, RZ, R3, RZ, P0, !PT ;  /* 0x00000003ff037210 */ /* 0x000fd200007fe4ff */
.L_x_1:
[----:B------:R-:W3:Y:S01]  /*0600*/  S2R R105, SR_CgaCtaId ;  /* 0x0000000000697919 */ /* 0x000ee20000008800 */
[-C--:B0---4-:R-:W-:Y:S01]  /*0610*/  FFMA R9, R44, R56.reuse, R20 ;  /* 0x000000382c097223 */ /* 0x091fe20000000014 */
[----:B------:R-:W-:Y:S01]  /*0620*/  MOV R20, 0x400 ;  /* 0x0000040000147802 */ /* 0x000fe20000000f00 */
[-C--:B--2---:R-:W-:Y:S01]  /*0630*/  FFMA R118, R48, R56.reuse, R16 ;  /* 0x0000003830767223 */ /* 0x084fe20000000010 */
[----:B------:R-:W0:Y:S01]  /*0640*/  S2R R2, SR_TID.Y ;  /* 0x0000000000027919 */ /* 0x000e220000002200 */
[----:B------:R-:W-:Y:S01]  /*0650*/  SHF.L.U32 R8, R5, 0xc, RZ ;  /* 0x0000000c05087819 */ /* 0x000fe200000006ff */
[-C--:B------:R-:W-:Y:S01]  /*0660*/  FFMA R10, R45, R56.reuse, R21 ;  /* 0x000000382d0a7223 */ /* 0x080fe20000000015 */
[----:B------:R-:W-:Y:S01]  /*0670*/  IADD3 R16, PT, PT, R20, 0x2000, RZ ;  /* 0x0000200014107810 */ /* 0x000fe20007ffe0ff */
[----:B------:R-:W2:Y:S01]  /*0680*/  S2R R0, SR_TID.X ;  /* 0x0000000000007919 */ /* 0x000ea20000002100 */
[----:B------:R-:W-:Y:S01]  /*0690*/  LOP3.LUT R8, R8, 0x1000, RZ, 0x3c, !PT ;  /* 0x0000100008087812 */ /* 0x000fe200078e3cff */
[-C--:B------:R-:W-:Y:S01]  /*06a0*/  FFMA R112, R49, R56.reuse, R17 ;  /* 0x0000003831707223 */ /* 0x080fe20000000011 */
[-C--:B------:R-:W-:Y:S01]  /*06b0*/  FFMA R7, R51, R56.reuse, R19 ;  /* 0x0000003833077223 */ /* 0x080fe20000000013 */
[-C--:B------:R-:W-:Y:S01]  /*06c0*/  FFMA R11, R46, R56.reuse, R22 ;  /* 0x000000382e0b7223 */ /* 0x080fe20000000016 */
[-C--:B------:R-:W-:Y:S01]  /*06d0*/  FFMA R103, R50, R56.reuse, R18 ;  /* 0x0000003832677223 */ /* 0x080fe20000000012 */
[----:B------:R-:W-:Y:S01]  /*06e0*/  FFMA R23, R47, R56, R23 ;  /* 0x000000382f177223 */ /* 0x000fe20000000017 */
[-C--:B------:R-:W-:Y:S01]  /*06f0*/  FFMA R110, R44, R57.reuse, R28 ;  /* 0x000000392c6e7223 */ /* 0x080fe2000000001c */
[-C--:B------:R-:W-:Y:S01]  /*0700*/  FFMA R109, R45, R57.reuse, R29 ;  /* 0x000000392d6d7223 */ /* 0x080fe2000000001d */
[-C--:B------:R-:W-:Y:S01]  /*0710*/  FFMA R108, R46, R57.reuse, R30 ;  /* 0x000000392e6c7223 */ /* 0x080fe2000000001e */
[-C--:B------:R-:W-:Y:S01]  /*0720*/  FFMA R107, R47, R57.reuse, R31 ;  /* 0x000000392f6b7223 */ /* 0x080fe2000000001f */
[-C--:B------:R-:W-:Y:S01]  /*0730*/  FFMA R116, R48, R57.reuse, R24 ;  /* 0x0000003930747223 */ /* 0x080fe20000000018 */
[-C--:B------:R-:W-:Y:S01]  /*0740*/  FFMA R114, R49, R57.reuse, R25 ;  /* 0x0000003931727223 */ /* 0x080fe20000000019 */
[-C--:B------:R-:W-:Y:S01]  /*0750*/  FFMA R113, R50, R57.reuse, R26 ;  /* 0x0000003932717223 */ /* 0x080fe2000000001a */
[----:B------:R-:W-:Y:S01]  /*0760*/  FFMA R101, R51, R57, R27 ;  /* 0x0000003933657223 */ /* 0x000fe2000000001b */
        /* <DEDUP_REMOVED lines=9> */
[C---:B---3--:R-:W-:Y:S01]  /*0800*/  LEA R20, R105.reuse, R20, 0x18 ;  /* 0x0000001469147211 */ /* 0x048fe200078ec0ff */
[----:B------:R-:W-:Y:S01]  /*0810*/  FFMA R32, R48, R58, R32 ;  /* 0x0000003a30207223 */ /* 0x000fe20000000020 */
[----:B------:R-:W-:Y:S01]  /*0820*/  LEA R21, R105, R16, 0x18 ;  /* 0x0000001069157211 */ /* 0x000fe200078ec0ff */
[----:B------:R-:W-:Y:S01]  /*0830*/  FFMA R105, R45, R59, R61 ;  /* 0x0000003b2d697223 */ /* 0x000fe2000000003d */
[----:B------:R-:W-:Y:S01]  /*0840*/  IADD3 R17, PT, PT, R20, R8, RZ ;  /* 0x0000000814117210 */ /* 0x000fe20007ffe0ff */
[----:B------:R-:W-:Y:S01]  /*0850*/  FFMA R33, R49, R58, R33 ;  /* 0x0000003a31217223 */ /* 0x000fe20000000021 */
[----:B------:R-:W-:Y:S01]  /*0860*/  IADD3 R19, PT, PT, R21, R8, RZ ;  /* 0x0000000815137210 */ /* 0x000fe20007ffe0ff */
[-C--:B------:R-:W-:Y:S01]  /*0870*/  FFMA R34, R50, R58.reuse, R34 ;  /* 0x0000003a32227223 */ /* 0x080fe20000000022 */
[----:B0-----:R-:W-:Y:S01]  /*0880*/  LEA R8, R2, R17, 0x5 ;  /* 0x0000001102087211 */ /* 0x001fe200078e28ff */
[----:B------:R-:W-:Y:S01]  /*0890*/  FFMA R102, R51, R58, R35 ;  /* 0x0000003a33667223 */ /* 0x000fe20000000023 */
[----:B--2---:R-:W-:Y:S01]  /*08a0*/  LEA R22, R0, R19, 0x5 ;  /* 0x0000001300167211 */ /* 0x004fe200078e28ff */
[-C--:B-1----:R-:W-:Y:S01]  /*08b0*/  FFMA R64, R48, R52.reuse, R64 ;  /* 0x0000003430407223 */ /* 0x082fe20000000040 */
[-C--:B------:R-:W-:Y:S01]  /*08c0*/  FFMA R65, R49, R52.reuse, R65 ;  /* 0x0000003431417223 */ /* 0x080fe20000000041 */
[----:B------:R-:W-:Y:S01]  /*08d0*/  LDS.128 R28, [R8+0x200] ;  /* 0x00020000081c7984 */ /* 0x000fe20000000c00 */
[-C--:B------:R-:W-:Y:S01]  /*08e0*/  FFMA R66, R50, R52.reuse, R66 ;  /* 0x0000003432427223 */ /* 0x080fe20000000042 */
[----:B------:R-:W-:Y:S01]  /*08f0*/  FFMA R67, R51, R52, R67 ;  /* 0x0000003433437223 */ /* 0x000fe20000000043 */
[-C--:B------:R-:W-:Y:S01]  /*0900*/  FFMA R72, R48, R53.reuse, R72 ;  /* 0x0000003530487223 */ /* 0x080fe20000000048 */
[----:B------:R-:W0:Y:S01]  /*0910*/  LDS.128 R16, [R22+0x200] ;  /* 0x0002000016107984 */ /* 0x000e220000000c00 */
[-C--:B------:R-:W-:Y:S01]  /*0920*/  FFMA R73, R49, R53.reuse, R73 ;  /* 0x0000003531497223 */ /* 0x080fe20000000049 */
[-C--:B------:R-:W-:Y:S01]  /*0930*/  FFMA R74, R50, R53.reuse, R74 ;  /* 0x00000035324a7223 */ /* 0x080fe2000000004a */
[----:B------:R-:W-:Y:S01]  /*0940*/  FFMA R75, R51, R53, R75 ;  /* 0x00000035334b7223 */ /* 0x000fe2000000004b */
[----:B------:R-:W1:Y:S01]  /*0950*/  LDS.128 R24, [R8+0x210] ;  /* 0x0002100008187984 */ /* 0x000e620000000c00 */
[-C--:B------:R-:W-:Y:S01]  /*0960*/  FFMA R80, R48, R54.reuse, R80 ;  /* 0x0000003630507223 */ /* 0x080fe20000000050 */
[-C--:B------:R-:W-:Y:S01]  /*0970*/  FFMA R81, R49, R54.reuse, R81 ;  /* 0x0000003631517223 */ /* 0x080fe20000000051 */
[-C--:B------:R-:W-:Y:S01]  /*0980*/  FFMA R82, R50, R54.reuse, R82 ;  /* 0x0000003632527223 */ /* 0x080fe20000000052 */
[----:B------:R-:W-:Y:S01]  /*0990*/  FFMA R83, R51, R54, R83 ;  /* 0x0000003633537223 */ /* 0x000fe20000000053 */
[-C--:B------:R-:W-:Y:S01]  /*09a0*/  FFMA R38, R48, R55.reuse, R88 ;  /* 0x0000003730267223 */ /* 0x080fe20000000058 */
[-C--:B------:R-:W-:Y:S01]  /*09b0*/  FFMA R36, R49, R55.reuse, R89 ;  /* 0x0000003731247223 */ /* 0x080fe20000000059 */
[-C--:B------:R-:W-:Y:S01]  /*09c0*/  FFMA R90, R50, R55.reuse, R90 ;  /* 0x00000037325a7223 */ /* 0x080fe2000000005a */
[----:B------:R-:W-:Y:S01]  /*09d0*/  FFMA R59, R51, R55, R91 ;  /* 0x00000037333b7223 */ /* 0x000fe2000000005b */
[-C--:B------:R-:W-:Y:S01]  /*09e0*/  FFMA R57, R45, R58.reuse, R37 ;  /* 0x0000003a2d397223 */ /* 0x080fe20000000025 */
[----:B------:R-:W2:Y:S01]  /*09f0*/  LDS.128 R48, [R22+0x210] ;  /* 0x0002100016307984 */ /* 0x000ea20000000c00 */
[----:B------:R-:W-:Y:S01]  /*0a00*/  FFMA R58, R47, R58, R39 ;  /* 0x0000003a2f3a7223 */ /* 0x000fe20000000027 */
[C---:B------:R-:W-:Y:S01]  /*0a10*/  FFMA R68, R44.reuse, R52, R68 ;  /* 0x000000342c447223 */ /* 0x040fe20000000044 */
        /* <DEDUP_REMOVED lines=9> */
[-C--:B------:R-:W-:Y:S01]  /*0ab0*/  FFMA R88, R45, R55.reuse, R97 ;  /* 0x000000372d587223 */ /* 0x080fe20000000061 */
[CC--:B------:R-:W-:Y:S01]  /*0ac0*/  FFMA R117, R46.reuse, R55.reuse, R98 ;  /* 0x000000372e757223 */ /* 0x0c0fe20000000062 */
[----:B------:R-:W-:Y:S01]  /*0ad0*/  FFMA R119, R47, R55, R99 ;  /* 0x000000372f777223 */ /* 0x000fe20000000063 */
[-C--:B------:R-:W-:Y:S01]  /*0ae0*/  FFMA R69, R45, R52.reuse, R69 ;  /* 0x000000342d457223 */ /* 0x080fe20000000045 */
[-C--:B------:R-:W-:Y:S01]  /*0af0*/  FFMA R70, R46, R52.reuse, R70 ;  /* 0x000000342e467223 */ /* 0x080fe20000000046 */
[----:B------:R-:W-:Y:S01]  /*0b00*/  FFMA R71, R47, R52, R71 ;  /* 0x000000342f477223 */ /* 0x000fe20000000047 */
[----:B------:R-:W-:Y:S01]  /*0b10*/  UIADD3 UR4, UPT, UPT, UR4, 0x8, URZ ;  /* 0x0000000804047890 */ /* 0x000fe2000fffe0ff */
[C---:B0-----:R-:W-:Y:S01]  /*0b20*/  FFMA R91, R29.reuse, R19, R101 ;  /* 0x000000131d5b7223 */ /* 0x041fe20000000065 */
[-C--:B------:R-:W-:Y:S01]  /*0b30*/  FFMA R118, R28, R16.reuse, R118 ;  /* 0x000000101c767223 */ /* 0x080fe20000000076 */
[-C--:B------:R-:W-:Y:S01]  /*0b40*/  FFMA R116, R29, R16.reuse, R116 ;  /* 0x000000101d747223 */ /* 0x080fe20000000074 */
[-C--:B------:R-:W-:Y:S01]  /*0b50*/  FFMA R62, R30, R16.reuse, R32 ;  /* 0x000000101e3e7223 */ /* 0x080fe20000000020 */
[-C--:B------:R-:W-:Y:S01]  /*0b60*/  FFMA R115, R31, R16.reuse, R115 ;  /* 0x000000101f737223 */ /* 0x080fe20000000073 */
[-C--:B-1----:R-:W-:Y:S01]  /*0b70*/  FFMA R64, R24, R16.reuse, R64 ;  /* 0x0000001018407223 */ /* 0x082fe20000000040 */
        /* <DEDUP_REMOVED lines=20> */
[C---:B--2---:R-:W-:Y:S01]  /*0cc0*/  FFMA R113, R28.reuse, R48, R9 ;  /* 0x000000301c717223 */ /* 0x044fe20000000009 */
[C---:B------:R-:W-:Y:S01]  /*0cd0*/  FFMA R112, R28.reuse, R49, R10 ;  /* 0x000000311c707223 */ /* 0x040fe2000000000a */
[C---:B------:R-:W-:Y:S01]  /*0ce0*/  FFMA R59, R28.reuse, R50, R11 ;  /* 0x000000321c3b7223 */ /* 0x040fe2000000000b */
[----:B------:R-:W-:Y:S01]  /*0cf0*/  FFMA R111, R28, R51, R23 ;  /* 0x000000331c6f7223 */ /* 0x000fe20000000017 */
[C---:B------:R-:W-:Y:S01]  /*0d00*/  FFMA R110, R29.reuse, R48, R110 ;  /* 0x000000301d6e7223 */ /* 0x040fe2000000006e */
        /* <DEDUP_REMOVED lines=11> */
[----:B------:R-:W-:Y:S01]  /*0dc0*/  LDS.128 R32, [R8+0x400] ;  /* 0x0004000008207984 */ /* 0x000fe20000000c00 */
[-C--:B------:R-:W-:Y:S01]  /*0dd0*/  FFMA R66, R24, R18.reuse, R66 ;  /* 0x0000001218427223 */ /* 0x080fe20000000042 */
[CC--:B------:R-:W-:Y:S01]  /*0de0*/  FFMA R74, R25.reuse, R18.reuse, R74 ;  /* 0x00000012194a7223 */ /* 0x0c0fe2000000004a */
[----:B------:R-:W-:Y:S01]  /*0df0*/  FFMA R82, R26, R18, R82 ;  /* 0x000000121a527223 */ /* 0x000fe20000000052 */
[----:B------:R-:W0:Y:S01]  /*0e00*/  LDS.128 R28, [R22+0x410] ;  /* 0x00041000161c7984 */ /* 0x000e220000000c00 */
[-C--:B------:R-:W-:Y:S01]  /*0e10*/  FFMA R67, R24, R19.reuse, R67 ;  /* 0x0000001318437223 */ /* 0x080fe20000000043 */
[CC--:B------:R-:W-:Y:S01]  /*0e20*/  FFMA R75, R25.reuse, R19.reuse, R75 ;  /* 0x00000013194b7223 */ /* 0x0c0fe2000000004b */
[----:B------:R-:W-:Y:S01]  /*0e30*/  FFMA R83, R26, R19, R83 ;  /* 0x000000131a537223 */ /* 0x000fe20000000053 */
[----:B------:R-:W1:Y:S01]  /*0e40*/  LDS.128 R40, [R22+0x400] ;  /* 0x0004000016287984 */ /* 0x000e620000000c00 */
[-C--:B------:R-:W-:Y:S01]  /*0e50*/  FFMA R71, R24, R51.reuse, R71 ;  /* 0x0000003318477223 */ /* 0x080fe20000000047 */
[-C--:B------:R-:W-:Y:S01]  /*0e60*/  FFMA R79, R25, R51.reuse, R79 ;  /* 0x00000033194f7223 */ /* 0x080fe2000000004f */
[-C--:B------:R-:W-:Y:S01]  /*0e70*/  FFMA R87, R26, R51.reuse, R87 ;  /* 0x000000331a577223 */ /* 0x080fe20000000057 */
[----:B------:R-:W2:Y:S01]  /*0e80*/  LDS.128 R36, [R8+0x410] ;  /* 0x0004100008247984 */ /* 0x000ea20000000c00 */
[----:B------:R-:W-:Y:S01]  /*0e90*/  FFMA R7, R27, R51, R119 ;  /* 0x000000331b077223 */ /* 0x000fe20000000077 */
[-C--:B------:R-:W-:Y:S01]  /*0ea0*/  FFMA R68, R24, R48.reuse, R68 ;  /* 0x0000003018447223 */ /* 0x080fe20000000044 */
[-C--:B------:R-:W-:Y:S01]  /*0eb0*/  FFMA R76, R25, R48.reuse, R76 ;  /* 0x00000030194c7223 */ /* 0x080fe2000000004c */
[-C--:B------:R-:W-:Y:S01]  /*0ec0*/  FFMA R84, R26, R48.reuse, R84 ;  /* 0x000000301a547223 */ /* 0x080fe20000000054 */
[----:B------:R-:W-:Y:S01]  /*0ed0*/  FFMA R89, R27, R48, R89 ;  /* 0x000000301b597223 */ /* 0x000fe20000000059 */
[CC--:B------:R-:W-:Y:S01]  /*0ee0*/  FFMA R69, R24.reuse, R49.reuse, R69 ;  /* 0x0000003118457223 */ /* 0x0c0fe20000000045 */
[-C--:B------:R-:W-:Y:S01]  /*0ef0*/  FFMA R70, R24, R50.reuse, R70 ;  /* 0x0000003218467223 */ /* 0x080fe20000000046 */
[CC--:B------:R-:W-:Y:S01]  /*0f00*/  FFMA R77, R25.reuse, R49.reuse, R77 ;  /* 0x00000031194d7223 */ /* 0x0c0fe2000000004d */
[-C--:B------:R-:W-:Y:S01]  /*0f10*/  FFMA R78, R25, R50.reuse, R78 ;  /* 0x00000032194e7223 */ /* 0x080fe2000000004e */
[CC--:B------:R-:W-:Y:S01]  /*0f20*/  FFMA R85, R26.reuse, R49.reuse, R85 ;  /* 0x000000311a557223 */ /* 0x0c0fe20000000055 */
[-C--:B------:R-:W-:Y:S01]  /*0f30*/  FFMA R86, R26, R50.reuse, R86 ;  /* 0x000000321a567223 */ /* 0x080fe20000000056 */
[C---:B------:R-:W-:Y:S01]  /*0f40*/  FFMA R88, R27.reuse, R49, R88 ;  /* 0x000000311b587223 */ /* 0x040fe20000000058 */
[----:B------:R-:W-:-:S02]  /*0f50*/  FFMA R63, R27, R50, R117 ;  /* 0x000000321b3f7223 */ /* 0x000fc40000000075 */
[----:B------:R-:W-:Y:S01]  /*0f60*/  LDS.128 R24, [R22+0x600] ;  /* 0x0006000016187984 */ /* 0x000fe20000000c00 */
[C---:B0-----:R-:W-:Y:S01]  /*0f70*/  FFMA R23, R32.reuse, R30, R59 ;  /* 0x0000001e20177223 */ /* 0x041fe2000000003b */
[C---:B------:R-:W-:Y:S01]  /*0f80*/  FFMA R113, R32.reuse, R28, R113 ;  /* 0x0000001c20717223 */ /* 0x040fe20000000071 */
[----:B------:R-:W0:Y:S01]  /*0f90*/  LDC R59, c[0x0][0x3a0] ;  /* 0x0000e800ff3b7b82 */ /* 0x000e220000000800 */
[----:B------:R-:W-:Y:S01]  /*0fa0*/  FFMA R112, R32, R29, R112 ;  /* 0x0000001d20707223 */ /* 0x000fe20000000070 */
[-C--:B-1----:R-:W-:Y:S01]  /*0fb0*/  FFMA R11, R34, R42.reuse, R17 ;  /* 0x0000002a220b7223 */ /* 0x082fe20000000011 */
[----:B------:R-:W-:Y:S01]  /*0fc0*/  FFMA R48, R35, R42, R16 ;  /* 0x0000002a23307223 */ /* 0x000fe20000000010 */
[-C--:B------:R-:W-:Y:S01]  /*0fd0*/  FFMA R58, R32, R40.reuse, R118 ;  /* 0x00000028203a7223 */ /* 0x080fe20000000076 */
[-C--:B------:R-:W-:Y:S01]  /*0fe0*/  FFMA R57, R33, R40.reuse, R116 ;  /* 0x0000002821397223 */ /* 0x080fe20000000074 */
[-C--:B------:R-:W-:Y:S01]  /*0ff0*/  FFMA R62, R34, R40.reuse, R62 ;  /* 0x00000028223e7223 */ /* 0x080fe2000000003e */
[-C--:B------:R-:W-:Y:S01]  /*1000*/  FFMA R50, R35, R40.reuse, R115 ;  /* 0x0000002823327223 */ /* 0x080fe20000000073 */
[-C--:B--2---:R-:W-:Y:S01]  /*1010*/  FFMA R64, R36, R40.reuse, R64 ;  /* 0x0000002824407223 */ /* 0x084fe20000000040 */
        /* <DEDUP_REMOVED lines=15> */
[----:B0-----:R-:W-:Y:S01]  /*1110*/  ISETP.LE.AND P0, PT, R59, UR4, PT ;  /* 0x000000043b007c0c */ /* 0x001fe2000bf03270 */
[-C--:B------:R-:W-:Y:S01]  /*1120*/  FFMA R82, R38, R42.reuse, R82 ;  /* 0x0000002a26527223 */ /* 0x080fe20000000052 */
[----:B------:R-:W-:Y:S01]  /*1130*/  FFMA R44, R39, R42, R44 ;  /* 0x0000002a272c7223 */ /* 0x000fe2000000002c */
[----:B------:R-:W0:Y:S01]  /*1140*/  LDS.128 R16, [R8+0x600] ;  /* 0x0006000008107984 */ /* 0x000e220000000c00 */
        /* <DEDUP_REMOVED lines=8> */
[----:B------:R-:W-:Y:S01]  /*11d0*/  FFMA R111, R32, R31, R111 ;  /* 0x0000001f206f7223 */ /* 0x000fe2000000006f */
[----:B------:R-:W1:Y:S01]  /*11e0*/  @!P0 S2R R51, SR_CTAID.X ;  /* 0x0000000000338919 */ /* 0x000e620000002500 */
[C---:B------:R-:W-:Y:S01]  /*11f0*/  FFMA R110, R33.reuse, R28, R110 ;  /* 0x0000001c216e7223 */ /* 0x040fe2000000006e */
[C---:B------:R-:W-:Y:S01]  /*1200*/  FFMA R109, R33.reuse, R29, R109 ;  /* 0x0000001d216d7223 */ /* 0x040fe2000000006d */
[C---:B------:R-:W-:Y:S01]  /*1210*/  FFMA R108, R33.reuse, R30, R108 ;  /* 0x0000001e216c7223 */ /* 0x040fe2000000006c */
[----:B------:R-:W2:Y:S01]  /*1220*/  LDS.128 R40, [R8+0x610] ;  /* 0x0006100008287984 */ /* 0x000ea20000000c00 */
        /* <DEDUP_REMOVED lines=23> */
[----:B------:R-:W3:Y:S01]  /*13a0*/  LDS.128 R32, [R22+0x610] ;  /* 0x0006100016207984 */ /* 0x000ee20000000c00 */
[C---:B------:R-:W-:Y:S01]  /*13b0*/  FFMA R63, R39.reuse, R30, R63 ;  /* 0x0000001e273f7223 */ /* 0x040fe2000000003f */
[----:B------:R-:W-:Y:S01]  /*13c0*/  FFMA R7, R39, R31, R7 ;  /* 0x0000001f27077223 */ /* 0x000fe20000000007 */
[----:B------:R-:W4:Y:S01]  /*13d0*/  @!P0 LDC.64 R96, c[0x0][0x388] ;  /* 0x0000e200ff608b82 */ /* 0x000f220000000a00 */
[----:B------:R-:W-:Y:S01]  /*13e0*/  LDS.128 R28, [R8+0x800] ;  /* 0x00080000081c7984 */ /* 0x000fe20000000c00 */
[----:B-1----:R-:W-:Y:S01]  /*13f0*/  @!P0 SHF.L.U32 R51, R51, 0x7, RZ ;  /* 0x0000000733338819 */ /* 0x002fe200000006ff */
[C---:B0-----:R-:W-:Y:S01]  /*1400*/  FFMA R50, R19.reuse, R24, R50 ;  /* 0x0000001813327223 */ /* 0x041fe20000000032 */
[C---:B------:R-:W-:Y:S01]  /*1410*/  FFMA R49, R19.reuse, R25, R49 ;  /* 0x0000001913317223 */ /* 0x040fe20000000031 */
[----:B------:R-:W0:Y:S01]  /*1420*/  LDS.128 R36, [R22+0x800] ;  /* 0x0008000016247984 */ /* 0x000e220000000c00 */
[----:B------:R-:W-:Y:S01]  /*1430*/  FFMA R48, R19, R26, R48 ;  /* 0x0000001a13307223 */ /* 0x000fe20000000030 */
[----:B------:R-:W-:Y:S01]  /*1440*/  @!P0 MOV R98, R4 ;  /* 0x0000000400628202 */ /* 0x000fe20000000f00 */
[-C--:B------:R-:W-:Y:S01]  /*1450*/  FFMA R58, R16, R24.reuse, R58 ;  /* 0x00000018103a7223 */ /* 0x080fe2000000003a */
[----:B------:R-:W-:Y:S01]  /*1460*/  @!P0 MOV R99, R3 ;  /* 0x0000000300638202 */ /* 0x000fe20000000f00 */
        /* <DEDUP_REMOVED lines=12> */
[----:B------:R-:W-:Y:S01]  /*1530*/  FFMA R53, R43, R25, R53 ;  /* 0x000000192b357223 */ /* 0x000fe20000000035 */
[----:B------:R-:W-:Y:S01]  /*1540*/  FFMA R52, R16, R26, R52 ;  /* 0x0000001a10347223 */ /* 0x000fe20000000034 */
[----:B----4-:R-:W-:-:S04]  /*1550*/  @!P0 IMAD.WIDE.U32 R96, R51, 0x4, R96 ;  /* 0x0000000433608825 */ /* 0x010fc800078e0060 */
[-C--:B------:R-:W-:Y:S01]  /*1560*/  FFMA R60, R17, R26.reuse, R60 ;  /* 0x0000001a113c7223 */ /* 0x080fe2000000003c */
[-C--:B------:R-:W-:Y:S01]  /*1570*/  FFMA R11, R18, R26.reuse, R11 ;  /* 0x0000001a120b7223 */ /* 0x080fe2000000000b */
[-C--:B------:R-:W-:Y:S01]  /*1580*/  FFMA R66, R40, R26.reuse, R66 ;  /* 0x0000001a28427223 */ /* 0x080fe20000000042 */
[-C--:B------:R-:W-:Y:S01]  /*1590*/  FFMA R74, R41, R26.reuse, R74 ;  /* 0x0000001a294a7223 */ /* 0x080fe2000000004a */
[----:B------:R-:W-:Y:S01]  /*15a0*/  FFMA R82, R42, R26, R82 ;  /* 0x0000001a2a527223 */ /* 0x000fe20000000052 */
[----:B------:R-:W-:-:S04]  /*15b0*/  @!P0 IMAD.WIDE R96, R6, 0x4, R96 ;  /* 0x0000000406608825 */ /* 0x000fc800078e0260 */
        /* <DEDUP_REMOVED lines=9> */
[C---:B---3--:R-:W-:Y:S01]  /*1650*/  FFMA R113, R16.reuse, R32, R113 ;  /* 0x0000002010717223 */ /* 0x048fe20000000071 */
[----:B------:R-:W1:Y:S01]  /*1660*/  LDS.128 R24, [R8+0x810] ;  /* 0x0008100008187984 */ /* 0x000e620000000c00 */
        /* <DEDUP_REMOVED lines=28> */
[----:B-----5:R-:W5:Y:S01]  /*1830*/  @!P0 LDG.E.128.CONSTANT R92, desc[UR8][R98.64] ;  /* 0x00000008625c8981 */ /* 0x020f62000c1e9d00 */
[C---:B------:R-:W-:Y:S01]  /*1840*/  FFMA R88, R43.reuse, R33, R88 ;  /* 0x000000212b587223 */ /* 0x040fe20000000058 */
[C---:B------:R-:W-:Y:S01]  /*1850*/  FFMA R63, R43.reuse, R34, R63 ;  /* 0x000000222b3f7223 */ /* 0x040fe2000000003f */
[----:B------:R-:W-:Y:S01]  /*1860*/  FFMA R7, R43, R35, R7 ;  /* 0x000000232b077223 */ /* 0x000fe20000000007 */
[----:B------:R-:W2:Y:S01]  /*1870*/  LDS.128 R16, [R22+0x810] ;  /* 0x0008100016107984 */ /* 0x000ea20000000c00 */
[C---:B0-----:R-:W-:Y:S01]  /*1880*/  FFMA R40, R31.reuse, R36, R50 ;  /* 0x000000241f287223 */ /* 0x041fe20000000032 */
[CC--:B------:R-:W-:Y:S01]  /*1890*/  FFMA R41, R31.reuse, R37.reuse, R49 ;  /* 0x000000251f297223 */ /* 0x0c0fe20000000031 */
[-C--:B------:R-:W-:Y:S01]  /*18a0*/  FFMA R42, R31, R38.reuse, R48 ;  /* 0x000000261f2a7223 */ /* 0x080fe20000000030 */
[----:B------:R0:W5:Y:S01]  /*18b0*/  @!P0 LDG.E.128.CONSTANT R12, desc[UR8][R96.64] ;  /* 0x00000008600c8981 */ /* 0x000162000c1e9d00 */
[-C--:B------:R-:W-:Y:S01]  /*18c0*/  FFMA R52, R28, R38.reuse, R52 ;  /* 0x000000261c347223 */ /* 0x080fe20000000034 */
[-C--:B------:R-:W-:Y:S01]  /*18d0*/  FFMA R60, R29, R38.reuse, R60 ;  /* 0x000000261d3c7223 */ /* 0x080fe2000000003c */
[-C--:B------:R-:W-:Y:S01]  /*18e0*/  FFMA R11, R30, R38.reuse, R11 ;  /* 0x000000261e0b7223 */ /* 0x080fe2000000000b */
[----:B------:R-:W-:Y:S01]  /*18f0*/  LDS.128 R32, [R8+0xa10] ;  /* 0x000a100008207984 */ /* 0x000fe20000000c00 */
[-C--:B-1----:R-:W-:Y:S01]  /*1900*/  FFMA R66, R24, R38.reuse, R66 ;  /* 0x0000002618427223 */ /* 0x082fe20000000042 */
[-C--:B------:R-:W-:Y:S01]  /*1910*/  FFMA R74, R25, R38.reuse, R74 ;  /* 0x00000026194a7223 */ /* 0x080fe2000000004a */
[-C--:B------:R-:W-:Y:S01]  /*1920*/  FFMA R82, R26, R38.reuse, R82 ;  /* 0x000000261a527223 */ /* 0x080fe20000000052 */
[----:B------:R-:W-:Y:S01]  /*1930*/  LDS.128 R48, [R22+0xa00] ;  /* 0x000a000016307984 */ /* 0x000fe20000000c00 */
[----:B------:R-:W-:Y:S01]  /*1940*/  FFMA R44, R27, R38, R44 ;  /* 0x000000261b2c7223 */ /* 0x000fe2000000002c */
[-C--:B------:R-:W-:Y:S01]  /*1950*/  FFMA R58, R28, R36.reuse, R58 ;  /* 0x000000241c3a7223 */ /* 0x080fe2000000003a */
[-C--:B------:R-:W-:Y:S01]  /*1960*/  FFMA R57, R29, R36.reuse, R57 ;  /* 0x000000241d397223 */ /* 0x080fe20000000039 */
[----:B0-----:R-:W0:Y:S01]  /*1970*/  LDS.128 R96, [R8+0xa00] ;  /* 0x000a000008607984 */ /* 0x001e220000000c00 */
        /* <DEDUP_REMOVED lines=20> */
[----:B------:R-:W-:-:S02]  /*1ac0*/  ISETP.LE.AND P1, PT, R59, UR4, PT ;  /* 0x000000043b007c0c */ /* 0x000fc4000bf23270 */
[----:B------:R-:W-:Y:S01]  /*1ad0*/  ISETP.LE.AND P0, PT, R59, UR4, PT ;  /* 0x000000043b007c0c */ /* 0x000fe2000bf03270 */
        /* <DEDUP_REMOVED lines=16> */
[-C--:B0-----:R-:W-:Y:S01]  /*1be0*/  FFMA R52, R96, R50.reuse, R52 ;  /* 0x0000003260347223 */ /* 0x081fe20000000034 */
[----:B------:R-:W0:Y:S01]  /*1bf0*/  LDS.128 R28, [R22+0xa10] ;  /* 0x000a1000161c7984 */ /* 0x000e220000000c00 */
[-C--:B------:R-:W-:Y:S01]  /*1c00*/  FFMA R60, R97, R50.reuse, R60 ;  /* 0x00000032613c7223 */ /* 0x080fe2000000003c */
[-C--:B------:R-:W-:Y:S01]  /*1c10*/  FFMA R11, R98, R50.reuse, R11 ;  /* 0x00000032620b7223 */ /* 0x080fe2000000000b */
[-C--:B------:R-:W-:Y:S01]  /*1c20*/  FFMA R42, R99, R50.reuse, R42 ;  /* 0x00000032632a7223 */ /* 0x080fe2000000002a */
[-C--:B------:R-:W-:Y:S01]  /*1c30*/  FFMA R66, R32, R50.reuse, R66 ;  /* 0x0000003220427223 */ /* 0x080fe20000000042 */
[-C--:B------:R-:W-:Y:S01]  /*1c40*/  FFMA R74, R33, R50.reuse, R74 ;  /* 0x00000032214a7223 */ /* 0x080fe2000000004a */
        /* <DEDUP_REMOVED lines=17> */
[----:B------:R-:W-:Y:S01]  /*1d60*/  FFMA R50, R35, R50, R44 ;  /* 0x0000003223327223 */ /* 0x000fe2000000002c */
[----:B------:R-:W-:Y:S01]  /*1d70*/  LDS.128 R100, [R8+0xc00] ;  /* 0x000c000008647984 */ /* 0x000fe20000000c00 */
[-C--:B------:R-:W-:Y:S01]  /*1d80*/  FFMA R58, R96, R48.reuse, R58 ;  /* 0x00000030603a7223 */ /* 0x080fe2000000003a */
[-C--:B------:R-:W-:Y:S01]  /*1d90*/  FFMA R57, R97, R48.reuse, R57 ;  /* 0x0000003061397223 */ /* 0x080fe20000000039 */
[-C--:B------:R-:W-:Y:S01]  /*1da0*/  FFMA R62, R98, R48.reuse, R62 ;  /* 0x00000030623e7223 */ /* 0x080fe2000000003e */
[----:B------:R-:W-:Y:S01]  /*1db0*/  LDS.128 R16, [R8+0xc10] ;  /* 0x000c100008107984 */ /* 0x000fe20000000c00 */
[-C--:B------:R-:W-:Y:S01]  /*1dc0*/  FFMA R40, R99, R48.reuse, R40 ;  /* 0x0000003063287223 */ /* 0x080fe20000000028 */
[-C--:B------:R-:W-:Y:S01]  /*1dd0*/  FFMA R64, R32, R48.reuse, R64 ;  /* 0x0000003020407223 */ /* 0x080fe20000000040 */
[-C--:B------:R-:W-:Y:S01]  /*1de0*/  FFMA R72, R33, R48.reuse, R72 ;  /* 0x0000003021487223 */ /* 0x080fe20000000048 */
[----:B------:R-:W1:Y:S01]  /*1df0*/  LDS.128 R44, [R22+0xc00] ;  /* 0x000c0000162c7984 */ /* 0x000e620000000c00 */
[-C--:B------:R-:W-:Y:S01]  /*1e00*/  FFMA R80, R34, R48.reuse, R80 ;  /* 0x0000003022507223 */ /* 0x080fe20000000050 */
[----:B------:R-:W-:Y:S01]  /*1e10*/  FFMA R56, R35, R48, R56 ;  /* 0x0000003023387223 */ /* 0x000fe20000000038 */
[-C--:B------:R-:W-:Y:S01]  /*1e20*/  FFMA R55, R96, R49.reuse, R55 ;  /* 0x0000003160377223 */ /* 0x080fe20000000037 */
[----:B------:R-:W2:Y:S01]  /*1e30*/  LDS.128 R24, [R22+0xc10] ;  /* 0x000c100016187984 */ /* 0x000ea20000000c00 */
        /* <DEDUP_REMOVED lines=15> */
[C---:B0-----:R-:W-:Y:S01]  /*1f30*/  FFMA R113, R96.reuse, R28, R113 ;  /* 0x0000001c60717223 */ /* 0x041fe20000000071 */
        /* <DEDUP_REMOVED lines=24> */
[CC--:B------:R-:W-:Y:S01]  /*20c0*/  FFMA R105, R99.reuse, R29.reuse, R105 ;  /* 0x0000001d63697223 */ /* 0x0c0fe20000000069 */
[----:B------:R-:W-:Y:S01]  /*20d0*/  FFMA R104, R99, R30, R104 ;  /* 0x0000001e63687223 */ /* 0x000fe20000000068 */
[C---:B------:R-:W-:Y:S01]  /*20e0*/  FFMA R84, R34.reuse, R28, R84 ;  /* 0x0000001c22547223 */ /* 0x040fe20000000054 */
[C---:B------:R-:W-:Y:S01]  /*20f0*/  FFMA R85, R34.reuse, R29, R85 ;  /* 0x0000001d22557223 */ /* 0x040fe20000000055 */
[C---:B------:R-:W-:Y:S01]  /*2100*/  FFMA R86, R34.reuse, R30, R86 ;  /* 0x0000001e22567223 */ /* 0x040fe20000000056 */
[----:B------:R-:W-:Y:S01]  /*2110*/  FFMA R87, R34, R31, R87 ;  /* 0x0000001f22577223 */ /* 0x000fe20000000057 */
[C---:B-1----:R-:W-:Y:S01]  /*2120*/  FFMA R32, R102.reuse, R44, R62 ;  /* 0x0000002c66207223 */ /* 0x042fe2000000003e */
[----:B------:R-:W-:Y:S01]  /*2130*/  FFMA R33, R102, R45, R61 ;  /* 0x0000002d66217223 */ /* 0x000fe2000000003d */
[CC--:B------:R-:W-:Y:S01]  /*2140*/  FFMA R51, R101.reuse, R46.reuse, R60 ;  /* 0x0000002e65337223 */ /* 0x0c0fe2000000003c */
        /* <DEDUP_REMOVED lines=8> */
[----:B------:R-:W-:Y:S01]  /*21d0*/  FFMA R34, R102, R46, R11 ;  /* 0x0000002e66227223 */ /* 0x000fe2000000000b */
[----:B------:R-:W-:Y:S01]  /*21e0*/  LDS.128 R60, [R8+0xe00] ;  /* 0x000e0000083c7984 */ /* 0x000fe20000000c00 */
[----:B------:R-:W-:Y:S01]  /*21f0*/  FFMA R47, R19, R47, R9 ;  /* 0x0000002f132f7223 */ /* 0x000fe20000000009 */
[-C--:B------:R-:W-:Y:S01]  /*2200*/  FFMA R58, R100, R44.reuse, R58 ;  /* 0x0000002c643a7223 */ /* 0x080fe2000000003a */
[-C--:B------:R-:W-:Y:S01]  /*2210*/  FFMA R57, R101, R44.reuse, R57 ;  /* 0x0000002c65397223 */ /* 0x080fe20000000039 */
[----:B------:R-:W0:Y:S01]  /*2220*/  LDS.128 R88, [R22+0xe00] ;  /* 0x000e000016587984 */ /* 0x000e220000000c00 */
[-C--:B------:R-:W-:Y:S01]  /*2230*/  FFMA R40, R103, R44.reuse, R40 ;  /* 0x0000002c67287223 */ /* 0x080fe20000000028 */
[-C--:B------:R-:W-:Y:S01]  /*2240*/  FFMA R64, R16, R44.reuse, R64 ;  /* 0x0000002c10407223 */ /* 0x080fe20000000040 */
[-C--:B------:R-:W-:Y:S01]  /*2250*/  FFMA R72, R17, R44.reuse, R72 ;  /* 0x0000002c11487223 */ /* 0x080fe20000000048 */
[----:B------:R-:W1:Y:S01]  /*2260*/  LDS.128 R8, [R8+0xe10] ;  /* 0x000e100008087984 */ /* 0x000e620000000c00 */
        /* <DEDUP_REMOVED lines=15> */
[C---:B--2---:R-:W-:Y:S01]  /*2360*/  FFMA R44, R100.reuse, R26, R23 ;  /* 0x0000001a642c7223 */ /* 0x044fe20000000017 */
[CC--:B------:R-:W-:Y:S01]  /*2370*/  FFMA R46, R100.reuse, R24.reuse, R113 ;  /* 0x00000018642e7223 */ /* 0x0c0fe20000000071 */
        /* <DEDUP_REMOVED lines=16> */
[----:B------:R-:W-:Y:S01]  /*2480*/  FFMA R100, R19, R26, R96 ;  /* 0x0000001a13647223 */ /* 0x000fe20000000060 */
[-C--:B------:R-:W-:Y:S01]  /*2490*/  FFMA R71, R16, R27.reuse, R71 ;  /* 0x0000001b10477223 */ /* 0x080fe20000000047 */
[----:B------:R2:W3:Y:S01]  /*24a0*/  LDS.128 R96, [R22+0xe10] ;  /* 0x000e100016607984 */ /* 0x0004e20000000c00 */
[-C--:B------:R-:W-:Y:S01]  /*24b0*/  FFMA R79, R17, R27.reuse, R79 ;  /* 0x0000001b114f7223 */ /* 0x080fe2000000004f */
[-C--:B------:R-:W-:Y:S01]  /*24c0*/  FFMA R87, R18, R27.reuse, R87 ;  /* 0x0000001b12577223 */ /* 0x080fe20000000057 */
[----:B------:R-:W-:Y:S01]  /*24d0*/  FFMA R7, R19, R27, R7 ;  /* 0x0000001b13077223 */ /* 0x000fe20000000007 */
[C---:B------:R-:W-:Y:S01]  /*24e0*/  FFMA R68, R16.reuse, R24, R68 ;  /* 0x0000001810447223 */ /* 0x040fe20000000044 */
[CC--:B------:R-:W-:Y:S01]  /*24f0*/  FFMA R69, R16.reuse, R25.reuse, R69 ;  /* 0x0000001910457223 */ /* 0x0c0fe20000000045 */
[----:B------:R-:W-:Y:S01]  /*2500*/  FFMA R70, R16, R26, R70 ;  /* 0x0000001a10467223 */ /* 0x000fe20000000046 */
[C---:B------:R-:W-:Y:S01]  /*2510*/  FFMA R76, R17.reuse, R24, R76 ;  /* 0x00000018114c7223 */ /* 0x040fe2000000004c */
[CC--:B------:R-:W-:Y:S01]  /*2520*/  FFMA R77, R17.reuse, R25.reuse, R77 ;  /* 0x00000019114d7223 */ /* 0x0c0fe2000000004d */
[----:B------:R-:W-:Y:S01]  /*2530*/  FFMA R78, R17, R26, R78 ;  /* 0x0000001a114e7223 */ /* 0x000fe2000000004e */
[C---:B------:R-:W-:Y:S01]  /*2540*/  FFMA R84, R18.reuse, R24, R84 ;  /* 0x0000001812547223 */ /* 0x040fe20000000054 */
[C---:B------:R-:W-:Y:S01]  /*2550*/  FFMA R85, R18.reuse, R25, R85 ;  /* 0x0000001912557223 */ /* 0x040fe20000000055 */
[----:B------:R-:W-:Y:S01]  /*2560*/  FFMA R86, R18, R26, R86 ;  /* 0x0000001a12567223 */ /* 0x000fe20000000056 */
[-C--:B0-----:R-:W-:Y:S01]  /*2570*/  FFMA R19, R60, R91.reuse, R49 ;  /* 0x0000005b3c137223 */ /* 0x081fe20000000031 */
[-C--:B------:R-:W-:Y:S01]  /*2580*/  FFMA R27, R61, R91.reuse, R48 ;  /* 0x0000005b3d1b7223 */ /* 0x080fe20000000030 */
[-C--:B------:R-:W-:Y:S01]  /*2590*/  FFMA R35, R62, R91.reuse, R35 ;  /* 0x0000005b3e237223 */ /* 0x080fe20000000023 */
[-C--:B------:R-:W-:Y:S01]  /*25a0*/  FFMA R43, R63, R91.reuse, R43 ;  /* 0x0000005b3f2b7223 */ /* 0x080fe2000000002b */
[-C--:B-1----:R-:W-:Y:S01]  /*25b0*/  FFMA R67, R8, R91.reuse, R67 ;  /* 0x0000005b08437223 */ /* 0x082fe20000000043 */
        /* <DEDUP_REMOVED lines=27> */
[----:B------:R-:W-:-:S02]  /*2770*/  LEA R51, R5, R20, 0xc ;  /* 0x0000001405337211 */ /* 0x000fc400078e60ff */
[----:B------:R-:W-:Y:S01]  /*2780*/  LEA R47, R5, R21, 0xc ;  /* 0x00000015052f7211 */ /* 0x000fe200078e60ff */
[----:B--23--:R-:W-:Y:S06]  /*2790*/  @P1 BRA `(.L_x_0) ;  /* 0x0000000000541947 */ /* 0x00cfec0003800000 */
[----:B------:R-:W-:Y:S02]  /*27a0*/  LEA R48, R2, R0, 0x4 ;  /* 0x0000000002307211 */ /* 0x000fe400078e20ff */
[----:B------:R-:W-:Y:S02]  /*27b0*/  SHF.L.U32 R22, R0, 0xb, RZ ;  /* 0x0000000b00167819 */ /* 0x000fe400000006ff */
[C---:B------:R-:W-:Y:S02]  /*27c0*/  LOP3.LUT R50, R48.reuse, 0xffff, RZ, 0xc0, !PT ;  /* 0x0000ffff30327812 */ /* 0x040fe400078ec0ff */
[----:B------:R-:W-:Y:S02]  /*27d0*/  SHF.L.U32 R48, R48, 0x4, RZ ;  /* 0x0000000430307819 */ /* 0x000fe400000006ff */
[----:B------:R-:W-:Y:S02]  /*27e0*/  LEA R20, R5, R20, 0xc ;  /* 0x0000001405147211 */ /* 0x000fe400078e60ff */
[----:B------:R-:W-:-:S02]  /*27f0*/  LOP3.LUT R49, R22, 0x800, RZ, 0xc0, !PT ;  /* 0x0000080016317812 */ /* 0x000fc400078ec0ff */
[----:B------:R-:W-:Y:S02]  /*2800*/  SHF.R.U32.HI R50, RZ, 0x1, R50 ;  /* 0x00000001ff327819 */ /* 0x000fe40000011632 */
[C---:B------:R-:W-:Y:S02]  /*2810*/  LOP3.LUT R22, R48.reuse, 0x7fe00, RZ, 0xc0, !PT ;  /* 0x0007fe0030167812 */ /* 0x040fe400078ec0ff */
[----:B------:R-:W-:Y:S02]  /*2820*/  LOP3.LUT R48, R48, 0x1f0, RZ, 0xc0, !PT ;  /* 0x000001f030307812 */ /* 0x000fe400078ec0ff */
[----:B------:R-:W-:Y:S02]  /*2830*/  IADD3 R20, PT, PT, R49, R20, RZ ;  /* 0x0000001431147210 */ /* 0x000fe40007ffe0ff */
[----:B------:R-:W-:Y:S02]  /*2840*/  LOP3.LUT R49, R50, 0xffff, RZ, 0xc0, !PT ;  /* 0x0000ffff32317812 */ /* 0x000fe400078ec0ff */
[----:B------:R-:W-:-:S02]  /*2850*/  IADD3 R22, PT, PT, R48, R21, R22 ;  /* 0x0000001530167210 */ /* 0x000fc40007ffe016 */
[----:B------:R-:W-:Y:S02]  /*2860*/  LEA R20, R49, R20, 0x2 ;  /* 0x0000001431147211 */ /* 0x000fe400078e10ff */
[C---:B------:R-:W-:Y:S02]  /*2870*/  LEA R22, R5.reuse, R22, 0xc ;  /* 0x0000001605167211 */ /* 0x040fe400078e60ff */
[----:B------:R-:W-:Y:S01]  /*2880*/  LOP3.LUT R5, R5, 0x1, RZ, 0x3c, !PT ;  /* 0x0000000105057812 */ /* 0x000fe200078e3cff */
[----:B-----5:R0:W-:Y:S04]  /*2890*/  STS [R20], R92 ;  /* 0x0000005c14007388 */ /* 0x0201e80000000800 */
[----:B------:R0:W-:Y:S04]  /*28a0*/  STS [R20+0x200], R93 ;  /* 0x0002005d14007388 */ /* 0x0001e80000000800 */
[----:B------:R0:W-:Y:S04]  /*28b0*/  STS [R20+0x400], R94 ;  /* 0x0004005e14007388 */ /* 0x0001e80000000800 */
[----:B------:R0:W-:Y:S04]  /*28c0*/  STS [R20+0x600], R95 ;  /* 0x0006005f14007388 */ /* 0x0001e80000000800 */
[----:B------:R0:W-:Y:S01]  /*28d0*/  STS.128 [R22], R12 ;  /* 0x0000000c16007388 */ /* 0x0001e20000000c00 */
[----:B------:R-:W-:Y:S06]  /*28e0*/  BAR.SYNC.DEFER_BLOCKING 0x0 ;  /* 0x0000000000007b1d */ /* 0x000fec0000010000 */
.L_x_0:
[----:B------:R-:W-:Y:S01]  /*28f0*/  LEA R108, R2, R51, 0x5 ;  /* 0x00000033026c7211 */ /* 0x000fe200078e28ff */
[----:B0-----:R-:W-:Y:S01]  /*2900*/  FFMA R20, R60, R96, R46 ;  /* 0x000000603c147223 */ /* 0x001fe2000000002e */
[----:B------:R-:W-:Y:S01]  /*2910*/  LEA R109, R0, R47, 0x5 ;  /* 0x0000002f006d7211 */ /* 0x000fe200078e28ff */
[C---:B------:R-:W-:Y:S01]  /*2920*/  FFMA R21, R60.reuse, R97, R45 ;  /* 0x000000613c157223 */ /* 0x040fe2000000002d */
[----:B------:R-:W-:Y:S01]  /*2930*/  FFMA R22, R60, R98, R44 ;  /* 0x000000623c167223 */ /* 0x000fe2000000002c */
[----:B------:R3:W0:Y:S01]  /*2940*/  LDS.128 R56, [R108] ;  /* 0x000000006c387984 */ /* 0x0006220000000c00 */
[----:B------:R-:W1:Y:S01]  /*2950*/  LDC R107, c[0x0][0x39c] ;  /* 0x0000e700ff6b7b82 */ /* 0x000e620000000800 */
[----:B------:R-:W-:Y:S01]  /*2960*/  IADD3 R4, P1, PT, R4, 0x20, RZ ;  /* 0x0000002004047810 */ /* 0x000fe20007f3e0ff */
[----:B------:R-:W-:Y:S01]  /*2970*/  FFMA R23, R60, R99, R23 ;  /* 0x000000633c177223 */ /* 0x000fe20000000017 */
[----:B------:R3:W2:Y:S01]  /*2980*/  LDS.128 R52, [R108+0x10] ;  /* 0x000010006c347984 */ /* 0x0006a20000000c00 */
[C---:B------:R-:W-:Y:S01]  /*2990*/  FFMA R28, R61.reuse, R96, R28 ;  /* 0x000000603d1c7223 */ /* 0x040fe2000000001c */
[C---:B------:R-:W-:Y:S01]  /*29a0*/  FFMA R29, R61.reuse, R97, R29 ;  /* 0x000000613d1d7223 */ /* 0x040fe2000000001d */
[C---:B------:R-:W-:Y:S01]  /*29b0*/  FFMA R30, R61.reuse, R98, R30 ;  /* 0x000000623d1e7223 */ /* 0x040fe2000000001e */
[----:B------:R3:W4:Y:S01]  /*29c0*/  LDS.128 R48, [R109] ;  /* 0x000000006d307984 */ /* 0x0007220000000c00 */
[----:B------:R-:W-:Y:S01]  /*29d0*/  FFMA R31, R61, R99, R31 ;  /* 0x000000633d1f7223 */ /* 0x000fe2000000001f */
[C---:B------:R-:W-:Y:S01]  /*29e0*/  FFMA R36, R62.reuse, R96, R36 ;  /* 0x000000603e247223 */ /* 0x040fe20000000024 */
[C---:B------:R-:W-:Y:S01]  /*29f0*/  FFMA R37, R62.reuse, R97, R37 ;  /* 0x000000613e257223 */ /* 0x040fe20000000025 */
[----:B------:R3:W0:Y:S01]  /*2a00*/  LDS.128 R44, [R109+0x10] ;  /* 0x000010006d2c7984 */ /* 0x0006220000000c00 */
        /* <DEDUP_REMOVED lines=22> */
[----:B------:R-:W-:-:S02]  /*2b70*/  IADD3.X R3, PT, PT, RZ, R3, RZ, P1, !PT ;  /* 0x00000003ff037210 */ /* 0x000fc40000ffe4ff */
[----:B-1----:R-:W-:Y:S01]  /*2b80*/  LEA R6, R107, R6, 0x3 ;  /* 0x000000066b067211 */ /* 0x002fe200078e18ff */
[----:B--234-:R-:W-:Y:S06]  /*2b90*/  @!P0 BRA `(.L_x_1) ;  /* 0xffffffd800988947 */ /* 0x01cfec000383ffff */
[----:B------:R-:W1:Y:S01]  /*2ba0*/  S2R R3, SR_CTAID.Y ;  /* 0x0000000000037919 */ /* 0x000e620000002600 */
[----:B------:R-:W2:Y:S01]  /*2bb0*/  LDC.64 R4, c[0x0][0x390] ;  /* 0x0000e400ff047b82 */ /* 0x000ea20000000a00 */
[----:B------:R-:W3:Y:S01]  /*2bc0*/  S2R R7, SR_CTAID.X ;  /* 0x0000000000077919 */ /* 0x000ee20000002500 */
[----:B-1----:R-:W-:Y:S02]  /*2bd0*/  LEA R2, R3, R2, 0x4 ;  /* 0x0000000203027211 */ /* 0x002fe400078e20ff */
[----:B---3--:R-:W-:Y:S02]  /*2be0*/  LEA R3, R7, R0, 0x4 ;  /* 0x0000000007037211 */ /* 0x008fe400078e20ff */
[----:B------:R-:W-:Y:S02]  /*2bf0*/  SHF.L.U32 R0, R2, 0x3, RZ ;  /* 0x0000000302007819 */ /* 0x000fe400000006ff */
[----:B------:R-:W-:-:S05]  /*2c00*/  SHF.L.U32 R2, R3, 0x3, RZ ;  /* 0x0000000303027819 */ /* 0x000fca00000006ff */
[----:B------:R-:W-:-:S04]  /*2c10*/  IMAD R3, R0, R107, R2 ;  /* 0x0000006b00037224 */ /* 0x000fc800078e0202 */
[----:B--2---:R-:W-:-:S05]  /*2c20*/  IMAD.WIDE R2, R3, 0x4, R4 ;  /* 0x0000000403027825 */ /* 0x004fca00078e0204 */
[----:B------:R1:W-:Y:S01]  /*2c30*/  STG.E.128 desc[UR8][R2.64], R16 ;  /* 0x0000001002007986 */ /* 0x0003e2000c101d08 */
[----:B------:R-:W-:-:S03]  /*2c40*/  IMAD.WIDE R4, R107, 0x4, R2 ;  /* 0x000000046b047825 */ /* 0x000fc600078e0202 */
[----:B------:R-:W-:Y:S01]  /*2c50*/  STG.E.128 desc[UR8][R2.64+0x10], R20 ;  /* 0x0000101402007986 */ /* 0x000fe2000c101d08 */
[----:B------:R-:W-:-:S03]  /*2c60*/  IMAD.WIDE R6, R107, 0x4, R4 ;  /* 0x000000046b067825 */ /* 0x000fc600078e0204 */
[----:B------:R-:W-:Y:S04]  /*2c70*/  STG.E.128 desc[UR8][R4.64], R24 ;  /* 0x0000001804007986 */ /* 0x000fe8000c101d08 */
[----:B------:R-:W-:Y:S01]  /*2c80*/  STG.E.128 desc[UR8][R4.64+0x10], R28 ;  /* 0x0000101c04007986 */ /* 0x000fe2000c101d08 */
[----:B------:R-:W-:-:S03]  /*2c90*/  IMAD.WIDE R8, R107, 0x4, R6 ;  /* 0x000000046b087825 */ /* 0x000fc600078e0206 */
[----:B------:R-:W-:Y:S01]  /*2ca0*/  STG.E.128 desc[UR8][R6.64], R32 ;  /* 0x0000002006007986 */ /* 0x000fe2000c101d08 */
[----:B------:R-:W-:-:S03]  /*2cb0*/  IMAD.WIDE R10, R107, 0x4, R8 ;  /* 0x000000046b0a7825 */ /* 0x000fc600078e0208 */
[----:B------:R-:W-:Y:S04]  /*2cc0*/  STG.E.128 desc[UR8][R6.64+0x10], R36 ;  /* 0x0000102406007986 */ /* 0x000fe8000c101d08 */
[----:B------:R-:W-:Y:S01]  /*2cd0*/  STG.E.128 desc[UR8][R8.64], R40 ;  /* 0x0000002808007986 */ /* 0x000fe2000c101d08 */
[----:B-----5:R-:W-:-:S03]  /*2ce0*/  IMAD.WIDE R12, R107, 0x4, R10 ;  /* 0x000000046b0c7825 */ /* 0x020fc600078e020a */
[----:B------:R-:W-:Y:S01]  /*2cf0*/  STG.E.128 desc[UR8][R8.64+0x10], R60 ;  /* 0x0000103c08007986 */ /* 0x000fe2000c101d08 */
[----:B------:R-:W-:-:S03]  /*2d00*/  IMAD.WIDE R14, R107, 0x4, R12 ;  /* 0x000000046b0e7825 */ /* 0x000fc600078e020c */
[----:B------:R-:W-:Y:S04]  /*2d10*/  STG.E.128 desc[UR8][R10.64], R64 ;  /* 0x000000400a007986 */ /* 0x000fe8000c101d08 */
[----:B------:R-:W-:Y:S01]  /*2d20*/  STG.E.128 desc[UR8][R10.64+0x10], R68 ;  /* 0x000010440a007986 */ /* 0x000fe2000c101d08 */
[----:B-1----:R-:W-:-:S03]  /*2d30*/  IMAD.WIDE R16, R107, 0x4, R14 ;  /* 0x000000046b107825 */ /* 0x002fc600078e020e */
[----:B------:R-:W-:Y:S04]  /*2d40*/  STG.E.128 desc[UR8][R12.64], R72 ;  /* 0x000000480c007986 */ /* 0x000fe8000c101d08 */
[----:B------:R-:W-:Y:S04]  /*2d50*/  STG.E.128 desc[UR8][R12.64+0x10], R76 ;  /* 0x0000104c0c007986 */ /* 0x000fe8000c101d08 */
[----:B------:R-:W-:Y:S04]  /*2d60*/  STG.E.128 desc[UR8][R14.64], R80 ;  /* 0x000000500e007986 */ /* 0x000fe8000c101d08 */
[----:B------:R-:W-:Y:S04]  /*2d70*/  STG.E.128 desc[UR8][R14.64+0x10], R84 ;  /* 0x000010540e007986 */ /* 0x000fe8000c101d08 */
[----:B------:R-:W-:Y:S04]  /*2d80*/  STG.E.128 desc[UR8][R16.64], R88 ;  /* 0x0000005810007986 */ /* 0x000fe8000c101d08 */
[----:B------:R-:W-:Y:S01]  /*2d90*/  STG.E.128 desc[UR8][R16.64+0x10], R96 ;  /* 0x0000106010007986 */ /* 0x000fe2000c101d08 */
[----:B------:R-:W-:Y:S05]  /*2da0*/  EXIT ;  /* 0x000000000000794d */ /* 0x000fea0003800000 */
.L_x_2:
[----:B------:R-:W-:-:S00]  /*2db0*/  BRA `(.L_x_2) ;  /* 0xfffffffc00fc7947 */ /* 0x000fc0000383ffff */
[----:B------:R-:W-:-:S00]  /*2dc0*/  NOP ;  /* 0x0000000000007918 */ /* 0x000fc00000000000 */
        /* <DEDUP_REMOVED lines=11> */
.L_x_3:


//--------------------- .nv.shared._Z5SgemmILi128ELi8ELi128ELi8ELi8ELb0EEvPfS0_S0_iii --------------------------
	.section	.nv.shared._Z5SgemmILi128ELi8ELi128ELi8ELi8ELb0EEvPfS0_S0_iii,"aw",@nobits
	.sectionflags	@""
	.align	4
.nv.shared._Z5SgemmILi128ELi8ELi128ELi8ELi8ELb0EEvPfS0_S0_iii:
	.zero		17408


//--------------------- .nv.shared.reserved.0     --------------------------
	.section	.nv.shared.reserved.0,"aw",@nobits
	.weak		__nv_reservedSMEM_offset_0_alias
	.size		__nv_reservedSMEM_offset_0_alias, 0, 64
	.other		__nv_reservedSMEM_offset_0_alias,@"STO_CUDA_RESERVED_SHARED STV_DEFAULT"
__nv_reservedSMEM_offset_0_alias:
	.zero		0
	.zero		64


//--------------------- .nv.constant0._Z5SgemmILi128ELi8ELi128ELi8ELi8ELb0EEvPfS0_S0_iii --------------------------
	.section	.nv.constant0._Z5SgemmILi128ELi8ELi128ELi8ELi8ELb0EEvPfS0_S0_iii,"a",@progbits
	.sectionflags	@""
	.align	4
.nv.constant0._Z5SgemmILi128ELi8ELi128ELi8ELi8ELb0EEvPfS0_S0_iii:
	.zero		932


//--------------------- SYMBOLS --------------------------

	.type		.nv.reservedSmem.offset0,@object
	.size		.nv.reservedSmem.offset0,0x4
	.type		.nv.reservedSmem.cap,@object
	.size		.nv.reservedSmem.cap,0x4
